	.target	sm_90a

	.elftype	@"ET_EXEC"


//--------------------- .note.nv.tkinfo           --------------------------
	.section	.note.nv.tkinfo,"",@"SHT_NOTE"
	.sectionflags	@"SHF_NOTE_NV_TKINFO"
	.tkinfo
        /*0018*/ 	.word	0x00000002
        /*0030*/ 	.string	""
        /*0030*/ 	.string	"ptxas"
        /*0030*/ 	.string	"Cuda compilation tools, release 13.0, V13.0.88"
        /*0030*/ 	.string	"Build cuda_13.0.r13.0/compiler.36424714_0"
        /*0030*/ 	.string	"-arch sm_90a -m 64 "



//--------------------- .note.nv.cuinfo           --------------------------
	.section	.note.nv.cuinfo,"",@"SHT_NOTE"
	.sectionflags	@"SHF_NOTE_NV_CUINFO"
        /*0018*/ 	.short	0x0002
        /*001a*/ 	.short	0x005a
        /*001c*/ 	.short	0x0082
	.zero		2


//--------------------- .nv.info                  --------------------------
	.section	.nv.info,"",@"SHT_CUDA_INFO"
	.align	4


	//----- nvinfo : EIATTR_REGCOUNT
	.align		4
        /*0000*/ 	.byte	0x04, 0x2f
        /*0002*/ 	.short	(.L_16 - .L_15)
	.align		4
.L_15:
        /*0004*/ 	.word	index@(_ZN7cutlass13device_kernelINS_4fmha6kernel28FmhaKernelTmaWarpSpecializedINS1_10collective30FmhaMainloopTmaWarpSpecializedINS_6half_tEffN4cute5tupleIJNS7_1CILi128EEESA_NS9_ILi224EEEEEENS8_IJiNS9_ILi1EEENS8_IJiiEEEEEESF_SF_NS4_14ResidualFusionEJEEENS4_15FmhaFwdEpilogueIS6_fNS8_IJNS9_ILi64EEESB_SA_EEEEENS2_23IndividualTileSchedulerEJEEEEEvNT_6ParamsE)
        /*0008*/ 	.word	0x000000a8


	//----- nvinfo : EIATTR_FRAME_SIZE
	.align		4
.L_16:
        /*000c*/ 	.byte	0x04, 0x11
        /*000e*/ 	.short	(.L_18 - .L_17)
	.align		4
.L_17:
        /*0010*/ 	.word	index@($__internal_0_$__cuda_sm20_rcp_rn_f32_slowpath)
        /*0014*/ 	.word	0x00000000


	//----- nvinfo : EIATTR_FRAME_SIZE
	.align		4
.L_18:
        /*0018*/ 	.byte	0x04, 0x11
        /*001a*/ 	.short	(.L_20 - .L_19)
	.align		4
.L_19:
        /*001c*/ 	.word	index@(_ZN7cutlass13device_kernelINS_4fmha6kernel28FmhaKernelTmaWarpSpecializedINS1_10collective30FmhaMainloopTmaWarpSpecializedINS_6half_tEffN4cute5tupleIJNS7_1CILi128EEESA_NS9_ILi224EEEEEENS8_IJiNS9_ILi1EEENS8_IJiiEEEEEESF_SF_NS4_14ResidualFusionEJEEENS4_15FmhaFwdEpilogueIS6_fNS8_IJNS9_ILi64EEESB_SA_EEEEENS2_23IndividualTileSchedulerEJEEEEEvNT_6ParamsE)
        /*0020*/ 	.word	0x00000000


	//----- nvinfo : EIATTR_MIN_STACK_SIZE
	.align		4
.L_20:
        /*0024*/ 	.byte	0x04, 0x12
        /*0026*/ 	.short	(.L_22 - .L_21)
	.align		4
.L_21:
        /*0028*/ 	.word	index@(_ZN7cutlass13device_kernelINS_4fmha6kernel28FmhaKernelTmaWarpSpecializedINS1_10collective30FmhaMainloopTmaWarpSpecializedINS_6half_tEffN4cute5tupleIJNS7_1CILi128EEESA_NS9_ILi224EEEEEENS8_IJiNS9_ILi1EEENS8_IJiiEEEEEESF_SF_NS4_14ResidualFusionEJEEENS4_15FmhaFwdEpilogueIS6_fNS8_IJNS9_ILi64EEESB_SA_EEEEENS2_23IndividualTileSchedulerEJEEEEEvNT_6ParamsE)
        /*002c*/ 	.word	0x00000000
.L_22:


//--------------------- .nv.compat                --------------------------
	.section	.nv.compat,"",@"SHT_CUDA_COMPAT_INFO"
	.align	4
        /*0000*/ 	.byte	0x02, 0x09, 0x01, 0x00, 0x02, 0x02, 0x04, 0x00, 0x02, 0x05, 0x05, 0x00, 0x03, 0x07, 0x01, 0x01
        /*0010*/ 	.byte	0x02, 0x03, 0x01, 0x00, 0x02, 0x06, 0x01, 0x00, 0x04, 0x0b, 0x08, 0x00, 0x00, 0x00, 0x00, 0x00
        /*0020*/ 	.byte	0x00, 0x00, 0x00, 0x00


//--------------------- .nv.info._ZN7cutlass13device_kernelINS_4fmha6kernel28FmhaKernelTmaWarpSpecializedINS1_10collective30FmhaMainloopTmaWarpSpecializedINS_6half_tEffN4cute5tupleIJNS7_1CILi128EEESA_NS9_ILi224EEEEEENS8_IJiNS9_ILi1EEENS8_IJiiEEEEEESF_SF_NS4_14ResidualFusionEJEEENS4_15FmhaFwdEpilogueIS6_fNS8_IJNS9_ILi64EEESB_SA_EEEEENS2_23IndividualTileSchedulerEJEEEEEvNT_6ParamsE --------------------------
	.section	.nv.info._ZN7cutlass13device_kernelINS_4fmha6kernel28FmhaKernelTmaWarpSpecializedINS1_10collective30FmhaMainloopTmaWarpSpecializedINS_6half_tEffN4cute5tupleIJNS7_1CILi128EEESA_NS9_ILi224EEEEEENS8_IJiNS9_ILi1EEENS8_IJiiEEEEEESF_SF_NS4_14ResidualFusionEJEEENS4_15FmhaFwdEpilogueIS6_fNS8_IJNS9_ILi64EEESB_SA_EEEEENS2_23IndividualTileSchedulerEJEEEEEvNT_6ParamsE,"",@"SHT_CUDA_INFO"
	.sectionflags	@""
	.align	4


	//----- nvinfo : EIATTR_CUDA_API_VERSION
	.align		4
        /*0000*/ 	.byte	0x04, 0x37
        /*0002*/ 	.short	(.L_24 - .L_23)
.L_23:
        /*0004*/ 	.word	0x00000082


	//----- nvinfo : EIATTR_KPARAM_INFO
	.align		4
.L_24:
        /*0008*/ 	.byte	0x04, 0x17
        /*000a*/ 	.short	(.L_26 - .L_25)
.L_25:
        /*000c*/ 	.word	0x00000000
        /*0010*/ 	.short	0x0000
        /*0012*/ 	.short	0x0070
        /*0014*/ 	.byte	0x00, 0xf0, 0x01, 0x20


	//----- nvinfo : EIATTR_SPARSE_MMA_MASK
	.align		4
.L_26:
        /*0018*/ 	.byte	0x03, 0x50
        /*001a*/ 	.short	0x0000


	//----- nvinfo : EIATTR_MAXREG_COUNT
	.align		4
        /*001c*/ 	.byte	0x03, 0x1b
        /*001e*/ 	.short	0x00a8


	//----- nvinfo : EIATTR_NUM_BARRIERS
	.align		4
        /*0020*/ 	.byte	0x02, 0x4c
        /*0022*/ 	.byte	0x02
	.zero		1


	//----- nvinfo : EIATTR_EXTERNS
	.align		4
        /*0024*/ 	.byte	0x04, 0x0f
        /*0026*/ 	.short	(.L_28 - .L_27)


	//   ....[0]....
	.align		4
.L_27:
        /*0028*/ 	.word	index@(__assertfail)


	//----- nvinfo : EIATTR_MERCURY_ISA_VERSION
	.align		4
.L_28:
        /*002c*/ 	.byte	0x03, 0x5f
        /*002e*/ 	.short	0x0101


	//----- nvinfo : EIATTR_INT_WARP_WIDE_INSTR_OFFSETS
	.align		4
        /*0030*/ 	.byte	0x04, 0x31
        /*0032*/ 	.short	(.L_30 - .L_29)


	//   ....[0]....
.L_29:
        /*0034*/ 	.word	0x00000700


	//   ....[1]....
        /*0038*/ 	.word	0x00000710


	//   ....[2]....
        /*003c*/ 	.word	0x00000720


	//   ....[3]....
        /*0040*/ 	.word	0x00000730


	//   ....[4]....
        /*0044*/ 	.word	0x000007a0


	//----- nvinfo : EIATTR_COOP_GROUP_MASK_REGIDS
	.align		4
.L_30:
        /*0048*/ 	.byte	0x04, 0x29
        /*004a*/ 	.short	(.L_32 - .L_31)


	//   ....[0]....
.L_31:
        /*004c*/ 	.word	0xffffffff


	//   ....[1]....
        /*0050*/ 	.word	0xffffffff


	//   ....[2]....
        /*0054*/ 	.word	0xffffffff


	//   ....[3]....
        /*0058*/ 	.word	0xffffffff


	//   ....[4]....
        /*005c*/ 	.word	0xffffffff


	//   ....[5]....
        /*0060*/ 	.word	0xffffffff


	//   ....[6]....
        /*0064*/ 	.word	0xffffffff


	//   ....[7]....
        /*0068*/ 	.word	0xffffffff


	//   ....[8]....
        /*006c*/ 	.word	0xffffffff


	//   ....[9]....
        /*0070*/ 	.word	0xffffffff


	//   ....[10]....
        /*0074*/ 	.word	0xffffffff


	//   ....[11]....
        /*0078*/ 	.word	0xffffffff


	//   ....[12]....
        /*007c*/ 	.word	0xffffffff


	//   ....[13]....
        /*0080*/ 	.word	0xffffffff


	//   ....[14]....
        /*0084*/ 	.word	0xffffffff


	//   ....[15]....
        /*0088*/ 	.word	0xffffffff


	//   ....[16]....
        /*008c*/ 	.word	0xffffffff


	//   ....[17]....
        /*0090*/ 	.word	0xffffffff


	//   ....[18]....
        /*0094*/ 	.word	0xffffffff


	//   ....[19]....
        /*0098*/ 	.word	0xffffffff


	//   ....[20]....
        /*009c*/ 	.word	0xffffffff


	//   ....[21]....
        /*00a0*/ 	.word	0xffffffff


	//----- nvinfo : EIATTR_COOP_GROUP_INSTR_OFFSETS
	.align		4
.L_32:
        /*00a4*/ 	.byte	0x04, 0x28
        /*00a6*/ 	.short	(.L_34 - .L_33)


	//   ....[0]....
.L_33:
        /*00a8*/ 	.word	0x00000050


	//   ....[1]....
        /*00ac*/ 	.word	0x00000080


	//   ....[2]....
        /*00b0*/ 	.word	0x000001b0


	//   ....[3]....
        /*00b4*/ 	.word	0x00000380


	//   ....[4]....
        /*00b8*/ 	.word	0x00000540


	//   ....[5]....
        /*00bc*/ 	.word	0x000006a0


	//   ....[6]....
        /*00c0*/ 	.word	0x000025e0


	//   ....[7]....
        /*00c4*/ 	.word	0x000026c0


	//   ....[8]....
        /*00c8*/ 	.word	0x000026d0


	//   ....[9]....
        /*00cc*/ 	.word	0x00002710


	//   ....[10]....
        /*00d0*/ 	.word	0x00006280


	//   ....[11]....
        /*00d4*/ 	.word	0x000062b0


	//   ....[12]....
        /*00d8*/ 	.word	0x00006b90


	//   ....[13]....
        /*00dc*/ 	.word	0x00006cb0


	//   ....[14]....
        /*00e0*/ 	.word	0x0000aac0


	//   ....[15]....
        /*00e4*/ 	.word	0x0000abc0


	//   ....[16]....
        /*00e8*/ 	.word	0x0000b500


	//   ....[17]....
        /*00ec*/ 	.word	0x0000b670


	//   ....[18]....
        /*00f0*/ 	.word	0x0000e4c0


	//   ....[19]....
        /*00f4*/ 	.word	0x0000e4f0


	//   ....[20]....
        /*00f8*/ 	.word	0x0000e540


	//   ....[21]....
        /*00fc*/ 	.word	0x0000e560


	//----- nvinfo : EIATTR_REG_RECONFIG
	.align		4
.L_34:
        /*0100*/ 	.byte	0x01, 0x54
	.zero		2


	//----- nvinfo : EIATTR_SYSCALL_OFFSETS
	.align		4
        /*0104*/ 	.byte	0x04, 0x46
        /*0106*/ 	.short	(.L_36 - .L_35)


	//   ....[0]....
.L_35:
        /*0108*/ 	.word	0x0000f450


	//   ....[1]....
        /*010c*/ 	.word	0x0000f5d0


	//----- nvinfo : EIATTR_MBARRIER_INSTR_OFFSETS
	.align		4
.L_36:
        /*0110*/ 	.byte	0x04, 0x39
        /*0112*/ 	.short	(.L_38 - .L_37)


	//   ....[0]....
.L_37:
        /*0114*/ 	.word	0x00000330
        /*0118*/ 	.word	0x000000ff
        /*011c*/ 	.word	0x00054050
        /*0120*/ 	.short	0x0100
        /*0122*/ 	.byte	0x09
	.zero		1


	//   ....[1]....
        /*0124*/ 	.word	0x00000340
        /*0128*/ 	.word	0x000000ff
        /*012c*/ 	.word	0x00054060
        /*0130*/ 	.short	0x0100
        /*0132*/ 	.byte	0x09
	.zero		1


	//   ....[2]....
        /*0134*/ 	.word	0x00000350
        /*0138*/ 	.word	0x000000ff
        /*013c*/ 	.word	0x00054058
        /*0140*/ 	.short	0x0100
        /*0142*/ 	.byte	0x09
	.zero		1


	//   ....[3]....
        /*0144*/ 	.word	0x00000360
        /*0148*/ 	.word	0x000000ff
        /*014c*/ 	.word	0x00054068
        /*0150*/ 	.short	0x0100
        /*0152*/ 	.byte	0x09
	.zero		1


	//   ....[4]....
        /*0154*/ 	.word	0x00000490
        /*0158*/ 	.word	0x000000ff
        /*015c*/ 	.word	0x00054000
        /*0160*/ 	.short	0x0100
        /*0162*/ 	.byte	0x09
	.zero		1


	//   ....[5]....
        /*0164*/ 	.word	0x000004a0
        /*0168*/ 	.word	0x000000ff
        /*016c*/ 	.word	0x00054028
        /*0170*/ 	.short	0x0100
        /*0172*/ 	.byte	0x09
	.zero		1


	//   ....[6]....
        /*0174*/ 	.word	0x000004b0
        /*0178*/ 	.word	0x000000ff
        /*017c*/ 	.word	0x00054008
        /*0180*/ 	.short	0x0100
        /*0182*/ 	.byte	0x09
	.zero		1


	//   ....[7]....
        /*0184*/ 	.word	0x000004c0
        /*0188*/ 	.word	0x000000ff
        /*018c*/ 	.word	0x00054030
        /*0190*/ 	.short	0x0100
        /*0192*/ 	.byte	0x09
	.zero		1


	//   ....[8]....
        /*0194*/ 	.word	0x000004d0
        /*0198*/ 	.word	0x000000ff
        /*019c*/ 	.word	0x00054010
        /*01a0*/ 	.short	0x0100
        /*01a2*/ 	.byte	0x09
	.zero		1


	//   ....[9]....
        /*01a4*/ 	.word	0x000004e0
        /*01a8*/ 	.word	0x000000ff
        /*01ac*/ 	.word	0x00054038
        /*01b0*/ 	.short	0x0100
        /*01b2*/ 	.byte	0x09
	.zero		1


	//   ....[10]....
        /*01b4*/ 	.word	0x000004f0
        /*01b8*/ 	.word	0x000000ff
        /*01bc*/ 	.word	0x00054018
        /*01c0*/ 	.short	0x0100
        /*01c2*/ 	.byte	0x09
	.zero		1


	//   ....[11]....
        /*01c4*/ 	.word	0x00000500
        /*01c8*/ 	.word	0x000000ff
        /*01cc*/ 	.word	0x00054040
        /*01d0*/ 	.short	0x0100
        /*01d2*/ 	.byte	0x09
	.zero		1


	//   ....[12]....
        /*01d4*/ 	.word	0x00000510
        /*01d8*/ 	.word	0x000000ff
        /*01dc*/ 	.word	0x00054020
        /*01e0*/ 	.short	0x0100
        /*01e2*/ 	.byte	0x09
	.zero		1


	//   ....[13]....
        /*01e4*/ 	.word	0x00000520
        /*01e8*/ 	.word	0x000000ff
        /*01ec*/ 	.word	0x00054048
        /*01f0*/ 	.short	0x0100
        /*01f2*/ 	.byte	0x09
	.zero		1


	//   ....[14]....
        /*01f4*/ 	.word	0x00000650
        /*01f8*/ 	.word	0x000000ff
        /*01fc*/ 	.word	0x00054070
        /*0200*/ 	.short	0x0100
        /*0202*/ 	.byte	0x09
	.zero		1


	//   ....[15]....
        /*0204*/ 	.word	0x00000660
        /*0208*/ 	.word	0x000000ff
        /*020c*/ 	.word	0x00054080
        /*0210*/ 	.short	0x0100
        /*0212*/ 	.byte	0x09
	.zero		1


	//   ....[16]....
        /*0214*/ 	.word	0x00000670
        /*0218*/ 	.word	0x000000ff
        /*021c*/ 	.word	0x00054078
        /*0220*/ 	.short	0x0100
        /*0222*/ 	.byte	0x09
	.zero		1


	//   ....[17]....
        /*0224*/ 	.word	0x00000680
        /*0228*/ 	.word	0x000000ff
        /*022c*/ 	.word	0x00054088
        /*0230*/ 	.short	0x0100
        /*0232*/ 	.byte	0x09
	.zero		1


	//   ....[18]....
        /*0234*/ 	.word	0x000007c0
        /*0238*/ 	.word	0x000000ff
        /*023c*/ 	.word	0x00054090
        /*0240*/ 	.short	0x0100
        /*0242*/ 	.byte	0x06
	.zero		1


	//   ....[19]....
        /*0244*/ 	.word	0x000007d0
        /*0248*/ 	.word	0x000000ff
        /*024c*/ 	.word	0x00054098
        /*0250*/ 	.short	0x0100
        /*0252*/ 	.byte	0x06
	.zero		1


	//   ....[20]....
        /*0254*/ 	.word	0x000007e0
        /*0258*/ 	.word	0x000000ff
        /*025c*/ 	.word	0x000540a0
        /*0260*/ 	.short	0x0100
        /*0262*/ 	.byte	0x06
	.zero		1


	//   ....[21]....
        /*0264*/ 	.word	0x000007f0
        /*0268*/ 	.word	0x000000ff
        /*026c*/ 	.word	0x000540a8
        /*0270*/ 	.short	0x0100
        /*0272*/ 	.byte	0x06
	.zero		1


	//   ....[22]....
        /*0274*/ 	.word	0x000008f0
        /*0278*/ 	.word	0x000000ff
        /*027c*/ 	.word	0x000540c0
        /*0280*/ 	.short	0x0100
        /*0282*/ 	.byte	0x09
	.zero		1


	//   ....[23]....
        /*0284*/ 	.word	0x00000900
        /*0288*/ 	.word	0x000000ff
        /*028c*/ 	.word	0x000540e0
        /*0290*/ 	.short	0x0100
        /*0292*/ 	.byte	0x09
	.zero		1


	//   ....[24]....
        /*0294*/ 	.word	0x00000910
        /*0298*/ 	.word	0x000000ff
        /*029c*/ 	.word	0x000540c8
        /*02a0*/ 	.short	0x0100
        /*02a2*/ 	.byte	0x09
	.zero		1


	//   ....[25]....
        /*02a4*/ 	.word	0x00000920
        /*02a8*/ 	.word	0x000000ff
        /*02ac*/ 	.word	0x000540e8
        /*02b0*/ 	.short	0x0100
        /*02b2*/ 	.byte	0x09
	.zero		1


	//   ....[26]....
        /*02b4*/ 	.word	0x00000930
        /*02b8*/ 	.word	0x000000ff
        /*02bc*/ 	.word	0x000540d0
        /*02c0*/ 	.short	0x0100
        /*02c2*/ 	.byte	0x09
	.zero		1


	//   ....[27]....
        /*02c4*/ 	.word	0x00000940
        /*02c8*/ 	.word	0x000000ff
        /*02cc*/ 	.word	0x000540f0
        /*02d0*/ 	.short	0x0100
        /*02d2*/ 	.byte	0x09
	.zero		1


	//   ....[28]....
        /*02d4*/ 	.word	0x00000950
        /*02d8*/ 	.word	0x000000ff
        /*02dc*/ 	.word	0x000540d8
        /*02e0*/ 	.short	0x0100
        /*02e2*/ 	.byte	0x09
	.zero		1


	//   ....[29]....
        /*02e4*/ 	.word	0x00000960
        /*02e8*/ 	.word	0x000000ff
        /*02ec*/ 	.word	0x000540f8
        /*02f0*/ 	.short	0x0100
        /*02f2*/ 	.byte	0x09
	.zero		1


	//   ....[30]....
        /*02f4*/ 	.word	0x00000f00
        /*02f8*/ 	.word	0x000000ff
        /*02fc*/ 	.word	0x00054050
        /*0300*/ 	.short	0x010a
        /*0302*/ 	.byte	0x05
	.zero		1


	//   ....[31]....
        /*0304*/ 	.word	0x00000f80
        /*0308*/ 	.word	0x000000ff
        /*030c*/ 	.word	0x00054000
        /*0310*/ 	.short	0x010a
        /*0312*/ 	.byte	0x04
	.zero		1


	//   ....[32]....
        /*0314*/ 	.word	0x00001000
        /*0318*/ 	.word	0x000000ff
        /*031c*/ 	.word	0xfffffff8
        /*0320*/ 	.short	0x010a
        /*0322*/ 	.byte	0x04
	.zero		1


	//   ....[33]....
        /*0324*/ 	.word	0x00004390
        /*0328*/ 	.word	0x00000007
        /*032c*/ 	.word	0x00000000
        /*0330*/ 	.short	0x0101
        /*0332*/ 	.byte	0x0e
	.zero		1


	//   ....[34]....
        /*0334*/ 	.word	0x000045a0
        /*0338*/ 	.word	0x000000ff
        /*033c*/ 	.word	0x00054008
        /*0340*/ 	.short	0x010a
        /*0342*/ 	.byte	0x04
	.zero		1


	//   ....[35]....
        /*0344*/ 	.word	0x00005950
        /*0348*/ 	.word	0x000000ff
        /*034c*/ 	.word	0x00000000
        /*0350*/ 	.short	0x0101
        /*0352*/ 	.byte	0x04
	.zero		1


	//   ....[36]....
        /*0354*/ 	.word	0x00005ad0
        /*0358*/ 	.word	0x000000ff
        /*035c*/ 	.word	0x00054000
        /*0360*/ 	.short	0x010a
        /*0362*/ 	.byte	0x05
	.zero		1


	//   ....[37]....
        /*0364*/ 	.word	0x00007ec0
        /*0368*/ 	.word	0x000000ff
        /*036c*/ 	.word	0x00054000
        /*0370*/ 	.short	0x010a
        /*0372*/ 	.byte	0x06
	.zero		1


	//   ....[38]....
        /*0374*/ 	.word	0x00008730
        /*0378*/ 	.word	0x000000ff
        /*037c*/ 	.word	0x00054000
        /*0380*/ 	.short	0x010a
        /*0382*/ 	.byte	0x06
	.zero		1


	//   ....[39]....
        /*0384*/ 	.word	0x00009940
        /*0388*/ 	.word	0x000000ff
        /*038c*/ 	.word	0x00000000
        /*0390*/ 	.short	0x0101
        /*0392*/ 	.byte	0x06
	.zero		1


	//   ....[40]....
        /*0394*/ 	.word	0x00009a00
        /*0398*/ 	.word	0x000000ff
        /*039c*/ 	.word	0x00000000
        /*03a0*/ 	.short	0x0101
        /*03a2*/ 	.byte	0x06
	.zero		1


	//   ....[41]....
        /*03a4*/ 	.word	0x00009bc0
        /*03a8*/ 	.word	0x000000ff
        /*03ac*/ 	.word	0x00054000
        /*03b0*/ 	.short	0x010a
        /*03b2*/ 	.byte	0x05
	.zero		1


	//   ....[42]....
        /*03b4*/ 	.word	0x0000c820
        /*03b8*/ 	.word	0x000000ff
        /*03bc*/ 	.word	0x00054000
        /*03c0*/ 	.short	0x010a
        /*03c2*/ 	.byte	0x06
	.zero		1


	//   ....[43]....
        /*03c4*/ 	.word	0x0000d0c0
        /*03c8*/ 	.word	0x000000ff
        /*03cc*/ 	.word	0x00054000
        /*03d0*/ 	.short	0x010a
        /*03d2*/ 	.byte	0x06
	.zero		1


	//   ....[44]....
        /*03d4*/ 	.word	0x0000e2f0
        /*03d8*/ 	.word	0x000000ff
        /*03dc*/ 	.word	0x00000000
        /*03e0*/ 	.short	0x0101
        /*03e2*/ 	.byte	0x06
	.zero		1


	//   ....[45]....
        /*03e4*/ 	.word	0x0000e3b0
        /*03e8*/ 	.word	0x000000ff
        /*03ec*/ 	.word	0x00000000
        /*03f0*/ 	.short	0x0101
        /*03f2*/ 	.byte	0x06
	.zero		1


	//   ....[46]....
        /*03f4*/ 	.word	0x0000ed90
        /*03f8*/ 	.word	0x000000ff
        /*03fc*/ 	.word	0x00000008
        /*0400*/ 	.short	0x010a
        /*0402*/ 	.byte	0x05
	.zero		1


	//   ....[47]....
        /*0404*/ 	.word	0x00010d70
        /*0408*/ 	.word	0x00000000
        /*040c*/ 	.word	0x00054090
        /*0410*/ 	.short	0x0101
        /*0412*/ 	.byte	0x05
	.zero		1


	//   ....[48]....
        /*0414*/ 	.word	0x00010ec0
        /*0418*/ 	.word	0x00000004
        /*041c*/ 	.word	0x00054060
        /*0420*/ 	.short	0x010a
        /*0422*/ 	.byte	0x3f
	.zero		1


	//   ....[49]....
        /*0424*/ 	.word	0x00011320
        /*0428*/ 	.word	0x00000005
        /*042c*/ 	.word	0x00054028
        /*0430*/ 	.short	0x010a
        /*0432*/ 	.byte	0x3f
	.zero		1


	//   ....[50]....
        /*0434*/ 	.word	0x000117c0
        /*0438*/ 	.word	0x00000005
        /*043c*/ 	.word	0x00054060
        /*0440*/ 	.short	0x010a
        /*0442*/ 	.byte	0x3f
	.zero		1


	//   ....[51]....
        /*0444*/ 	.word	0x00011c90
        /*0448*/ 	.word	0x00000004
        /*044c*/ 	.word	0x00054028
        /*0450*/ 	.short	0x010a
        /*0452*/ 	.byte	0x3f
	.zero		1


	//   ....[52]....
        /*0454*/ 	.word	0x00012220
        /*0458*/ 	.word	0x00000006
        /*045c*/ 	.word	0x00054028
        /*0460*/ 	.short	0x010a
        /*0462*/ 	.byte	0x3f
	.zero		1


	//   ....[53]....
        /*0464*/ 	.word	0x000126f0
        /*0468*/ 	.word	0x00000006
        /*046c*/ 	.word	0x00054028
        /*0470*/ 	.short	0x010a
        /*0472*/ 	.byte	0x3f
	.zero		1


	//   ....[54]....
        /*0474*/ 	.word	0x00012bb0
        /*0478*/ 	.word	0x00000005
        /*047c*/ 	.word	0x00054050
        /*0480*/ 	.short	0x010a
        /*0482*/ 	.byte	0x3f
	.zero		1


	//   ....[55]....
        /*0484*/ 	.word	0x00012c20
        /*0488*/ 	.word	0x00000000
        /*048c*/ 	.word	0x00054000
        /*0490*/ 	.short	0x010a
        /*0492*/ 	.byte	0x3f
	.zero		1


	//   ....[56]....
        /*0494*/ 	.word	0x00012c90
        /*0498*/ 	.word	0x00000007
        /*049c*/ 	.word	0xfffffff8
        /*04a0*/ 	.short	0x010a
        /*04a2*/ 	.byte	0x3f
	.zero		1


	//   ....[57]....
        /*04a4*/ 	.word	0x00012d00
        /*04a8*/ 	.word	0x00000014
        /*04ac*/ 	.word	0x00054008
        /*04b0*/ 	.short	0x010a
        /*04b2*/ 	.byte	0x3f
	.zero		1


	//   ....[58]....
        /*04b4*/ 	.word	0x00012d60
        /*04b8*/ 	.word	0x0000000d
        /*04bc*/ 	.word	0x00054000
        /*04c0*/ 	.short	0x010a
        /*04c2*/ 	.byte	0x3f
	.zero		1


	//   ....[59]....
        /*04c4*/ 	.word	0x00012dc0
        /*04c8*/ 	.word	0x00000012
        /*04cc*/ 	.word	0x00054000
        /*04d0*/ 	.short	0x010a
        /*04d2*/ 	.byte	0x3f
	.zero		1


	//   ....[60]....
        /*04d4*/ 	.word	0x00012e20
        /*04d8*/ 	.word	0x0000000d
        /*04dc*/ 	.word	0x00054000
        /*04e0*/ 	.short	0x010a
        /*04e2*/ 	.byte	0x3f
	.zero		1


	//   ....[61]....
        /*04e4*/ 	.word	0x00012e80
        /*04e8*/ 	.word	0x00000012
        /*04ec*/ 	.word	0x00054000
        /*04f0*/ 	.short	0x010a
        /*04f2*/ 	.byte	0x3f
	.zero		1


	//   ....[62]....
        /*04f4*/ 	.word	0x00012ef0
        /*04f8*/ 	.word	0x00000009
        /*04fc*/ 	.word	0x00000008
        /*0500*/ 	.short	0x010a
        /*0502*/ 	.byte	0x3f
	.zero		1


	//   ....[63]....
        /*0504*/ 	.word	0x00012f40
        /*0508*/ 	.word	0x00000004
        /*050c*/ 	.word	0x00054060
        /*0510*/ 	.short	0x010a
        /*0512*/ 	.byte	0x3f
	.zero		1


	//   ....[64]....
        /*0514*/ 	.word	0x00012f90
        /*0518*/ 	.word	0x00000005
        /*051c*/ 	.word	0x00054028
        /*0520*/ 	.short	0x010a
        /*0522*/ 	.byte	0x3f
	.zero		1


	//   ....[65]....
        /*0524*/ 	.word	0x00012fe0
        /*0528*/ 	.word	0x00000005
        /*052c*/ 	.word	0x00054060
        /*0530*/ 	.short	0x010a
        /*0532*/ 	.byte	0x3f
	.zero		1


	//   ....[66]....
        /*0534*/ 	.word	0x00013030
        /*0538*/ 	.word	0x00000004
        /*053c*/ 	.word	0x00054028
        /*0540*/ 	.short	0x010a
        /*0542*/ 	.byte	0x3f
	.zero		1


	//   ....[67]....
        /*0544*/ 	.word	0x00013080
        /*0548*/ 	.word	0x00000006
        /*054c*/ 	.word	0x00054028
        /*0550*/ 	.short	0x010a
        /*0552*/ 	.byte	0x3f
	.zero		1


	//   ....[68]....
        /*0554*/ 	.word	0x000130d0
        /*0558*/ 	.word	0x00000006
        /*055c*/ 	.word	0x00054028
        /*0560*/ 	.short	0x010a
        /*0562*/ 	.byte	0x3f
	.zero		1


	//----- nvinfo : EIATTR_NUM_MBARRIERS
	.align		4
.L_38:
        /*0564*/ 	.byte	0x03, 0x38
        /*0566*/ 	.short	0x001e


	//----- nvinfo : EIATTR_EXIT_INSTR_OFFSETS
	.align		4
        /*0568*/ 	.byte	0x04, 0x1c
        /*056a*/ 	.short	(.L_40 - .L_39)


	//   ....[0]....
.L_39:
        /*056c*/ 	.word	0x00000a10


	//   ....[1]....
        /*0570*/ 	.word	0x00010d80


	//   ....[2]....
        /*0574*/ 	.word	0x00010dc0


	//   ....[3]....
        /*0578*/ 	.word	0x000120f0


	//   ....[4]....
        /*057c*/ 	.word	0x00012b90


	//----- nvinfo : EIATTR_MAX_THREADS
	.align		4
.L_40:
        /*0580*/ 	.byte	0x04, 0x05
        /*0582*/ 	.short	(.L_42 - .L_41)
.L_41:
        /*0584*/ 	.word	0x00000180
        /*0588*/ 	.word	0x00000001
        /*058c*/ 	.word	0x00000001


	//----- nvinfo : EIATTR_CRS_STACK_SIZE
	.align		4
.L_42:
        /*0590*/ 	.byte	0x04, 0x1e
        /*0592*/ 	.short	(.L_44 - .L_43)
.L_43:
        /*0594*/ 	.word	0x00000000


	//----- nvinfo : EIATTR_CBANK_PARAM_SIZE
	.align		4
.L_44:
        /*0598*/ 	.byte	0x03, 0x19
        /*059a*/ 	.short	0x0870


	//----- nvinfo : EIATTR_PARAM_CBANK
	.align		4
        /*059c*/ 	.byte	0x04, 0x0a
        /*059e*/ 	.short	(.L_46 - .L_45)
	.align		4
.L_45:
        /*05a0*/ 	.word	index@(.nv.constant0._ZN7cutlass13device_kernelINS_4fmha6kernel28FmhaKernelTmaWarpSpecializedINS1_10collective30FmhaMainloopTmaWarpSpecializedINS_6half_tEffN4cute5tupleIJNS7_1CILi128EEESA_NS9_ILi224EEEEEENS8_IJiNS9_ILi1EEENS8_IJiiEEEEEESF_SF_NS4_14ResidualFusionEJEEENS4_15FmhaFwdEpilogueIS6_fNS8_IJNS9_ILi64EEESB_SA_EEEEENS2_23IndividualTileSchedulerEJEEEEEvNT_6ParamsE)
        /*05a4*/ 	.short	0x0210
        /*05a6*/ 	.short	0x0870


	//----- nvinfo : EIATTR_SW_WAR
	.align		4
.L_46:
        /*05a8*/ 	.byte	0x04, 0x36
        /*05aa*/ 	.short	(.L_48 - .L_47)
.L_47:
        /*05ac*/ 	.word	0x00000008
.L_48:


//--------------------- .nv.callgraph             --------------------------
	.section	.nv.callgraph,"",@"SHT_CUDA_CALLGRAPH"
	.align	4
	.sectionentsize	8
	.align		4
        /*0000*/ 	.word	0x00000000
	.align		4
        /*0004*/ 	.word	0xffffffff
	.align		4
        /*0008*/ 	.word	index@(_ZN7cutlass13device_kernelINS_4fmha6kernel28FmhaKernelTmaWarpSpecializedINS1_10collective30FmhaMainloopTmaWarpSpecializedINS_6half_tEffN4cute5tupleIJNS7_1CILi128EEESA_NS9_ILi224EEEEEENS8_IJiNS9_ILi1EEENS8_IJiiEEEEEESF_SF_NS4_14ResidualFusionEJEEENS4_15FmhaFwdEpilogueIS6_fNS8_IJNS9_ILi64EEESB_SA_EEEEENS2_23IndividualTileSchedulerEJEEEEEvNT_6ParamsE)
	.align		4
        /*000c*/ 	.word	index@(__assertfail)
	.align		4
        /*0010*/ 	.word	0x00000000
	.align		4
        /*0014*/ 	.word	0xfffffffe
	.align		4
        /*0018*/ 	.word	0x00000000
	.align		4
        /*001c*/ 	.word	0xfffffffd
	.align		4
        /*0020*/ 	.word	0x00000000
	.align		4
        /*0024*/ 	.word	0xfffffffc


//--------------------- .nv.constant4             --------------------------
	.section	.nv.constant4,"a",@progbits
	.align	8
	.align		8
.nv.constant4:
        /*0000*/ 	.dword	__assertfail
	.align		8
        /*0008*/ 	.dword	__unnamed_1
	.align		8
        /*0010*/ 	.dword	__unnamed_2
	.align		8
        /*0018*/ 	.dword	_ZN39_INTERNAL_69d9bd02_4_k_cu_43d0f6c6_29274cuda3std3__45__cpo5beginE
	.align		8
        /*0020*/ 	.dword	_ZN39_INTERNAL_69d9bd02_4_k_cu_43d0f6c6_29274cuda3std3__45__cpo3endE
	.align		8
        /*0028*/ 	.dword	_ZN39_INTERNAL_69d9bd02_4_k_cu_43d0f6c6_29274cuda3std3__45__cpo6cbeginE
	.align		8
        /*0030*/ 	.dword	_ZN39_INTERNAL_69d9bd02_4_k_cu_43d0f6c6_29274cuda3std3__45__cpo4cendE
	.align		8
        /*0038*/ 	.dword	_ZN39_INTERNAL_69d9bd02_4_k_cu_43d0f6c6_29274cuda3std3__441_GLOBAL__N__69d9bd02_4_k_cu_43d0f6c6_29276ignoreE
	.align		8
        /*0040*/ 	.dword	_ZN39_INTERNAL_69d9bd02_4_k_cu_43d0f6c6_29274cuda3std3__419piecewise_constructE
	.align		8
        /*0048*/ 	.dword	_ZN39_INTERNAL_69d9bd02_4_k_cu_43d0f6c6_29274cuda3std3__48in_placeE
	.align		8
        /*0050*/ 	.dword	_ZN39_INTERNAL_69d9bd02_4_k_cu_43d0f6c6_29274cuda3std6ranges3__45__cpo4swapE
	.align		8
        /*0058*/ 	.dword	_ZN39_INTERNAL_69d9bd02_4_k_cu_43d0f6c6_29274cuda3std6ranges3__45__cpo9iter_moveE
	.align		8
        /*0060*/ 	.dword	_ZN39_INTERNAL_69d9bd02_4_k_cu_43d0f6c6_29274cute7productE
	.align		8
        /*0068*/ 	.dword	_ZN39_INTERNAL_69d9bd02_4_k_cu_43d0f6c6_29274cute1_E
	.align		8
        /*0070*/ 	.dword	$str$24
	.align		8
        /*0078*/ 	.dword	$str$25


//--------------------- .text._ZN7cutlass13device_kernelINS_4fmha6kernel28FmhaKernelTmaWarpSpecializedINS1_10collective30FmhaMainloopTmaWarpSpecializedINS_6half_tEffN4cute5tupleIJNS7_1CILi128EEESA_NS9_ILi224EEEEEENS8_IJiNS9_ILi1EEENS8_IJiiEEEEEESF_SF_NS4_14ResidualFusionEJEEENS4_15FmhaFwdEpilogueIS6_fNS8_IJNS9_ILi64EEESB_SA_EEEEENS2_23IndividualTileSchedulerEJEEEEEvNT_6ParamsE --------------------------
	.section	.text._ZN7cutlass13device_kernelINS_4fmha6kernel28FmhaKernelTmaWarpSpecializedINS1_10collective30FmhaMainloopTmaWarpSpecializedINS_6half_tEffN4cute5tupleIJNS7_1CILi128EEESA_NS9_ILi224EEEEEENS8_IJiNS9_ILi1EEENS8_IJiiEEEEEESF_SF_NS4_14ResidualFusionEJEEENS4_15FmhaFwdEpilogueIS6_fNS8_IJNS9_ILi64EEESB_SA_EEEEENS2_23IndividualTileSchedulerEJEEEEEvNT_6ParamsE,"ax",@progbits
	.align	128
.text._ZN7cutlass13device_kernelINS_4fmha6kernel28FmhaKernelTmaWarpSpecializedINS1_10collective30FmhaMainloopTmaWarpSpecializedINS_6half_tEffN4cute5tupleIJNS7_1CILi128EEESA_NS9_ILi224EEEEEENS8_IJiNS9_ILi1EEENS8_IJiiEEEEEESF_SF_NS4_14ResidualFusionEJEEENS4_15FmhaFwdEpilogueIS6_fNS8_IJNS9_ILi64EEESB_SA_EEEEENS2_23IndividualTileSchedulerEJEEEEEvNT_6ParamsE:
        .type           _ZN7cutlass13device_kernelINS_4fmha6kernel28FmhaKernelTmaWarpSpecializedINS1_10collective30FmhaMainloopTmaWarpSpecializedINS_6half_tEffN4cute5tupleIJNS7_1CILi128EEESA_NS9_ILi224EEEEEENS8_IJiNS9_ILi1EEENS8_IJiiEEEEEESF_SF_NS4_14ResidualFusionEJEEENS4_15FmhaFwdEpilogueIS6_fNS8_IJNS9_ILi64EEESB_SA_EEEEENS2_23IndividualTileSchedulerEJEEEEEvNT_6ParamsE,@function
        .size           _ZN7cutlass13device_kernelINS_4fmha6kernel28FmhaKernelTmaWarpSpecializedINS1_10collective30FmhaMainloopTmaWarpSpecializedINS_6half_tEffN4cute5tupleIJNS7_1CILi128EEESA_NS9_ILi224EEEEEENS8_IJiNS9_ILi1EEENS8_IJiiEEEEEESF_SF_NS4_14ResidualFusionEJEEENS4_15FmhaFwdEpilogueIS6_fNS8_IJNS9_ILi64EEESB_SA_EEEEENS2_23IndividualTileSchedulerEJEEEEEvNT_6ParamsE,(.L_x_129 - _ZN7cutlass13device_kernelINS_4fmha6kernel28FmhaKernelTmaWarpSpecializedINS1_10collective30FmhaMainloopTmaWarpSpecializedINS_6half_tEffN4cute5tupleIJNS7_1CILi128EEESA_NS9_ILi224EEEEEENS8_IJiNS9_ILi1EEENS8_IJiiEEEEEESF_SF_NS4_14ResidualFusionEJEEENS4_15FmhaFwdEpilogueIS6_fNS8_IJNS9_ILi64EEESB_SA_EEEEENS2_23IndividualTileSchedulerEJEEEEEvNT_6ParamsE)
        .other          _ZN7cutlass13device_kernelINS_4fmha6kernel28FmhaKernelTmaWarpSpecializedINS1_10collective30FmhaMainloopTmaWarpSpecializedINS_6half_tEffN4cute5tupleIJNS7_1CILi128EEESA_NS9_ILi224EEEEEENS8_IJiNS9_ILi1EEENS8_IJiiEEEEEESF_SF_NS4_14ResidualFusionEJEEENS4_15FmhaFwdEpilogueIS6_fNS8_IJNS9_ILi64EEESB_SA_EEEEENS2_23IndividualTileSchedulerEJEEEEEvNT_6ParamsE,@"STO_CUDA_ENTRY STV_DEFAULT"
_ZN7cutlass13device_kernelINS_4fmha6kernel28FmhaKernelTmaWarpSpecializedINS1_10collective30FmhaMainloopTmaWarpSpecializedINS_6half_tEffN4cute5tupleIJNS7_1CILi128EEESA_NS9_ILi224EEEEEENS8_IJiNS9_ILi1EEENS8_IJiiEEEEEESF_SF_NS4_14ResidualFusionEJEEENS4_15FmhaFwdEpilogueIS6_fNS8_IJNS9_ILi64EEESB_SA_EEEEENS2_23IndividualTileSchedulerEJEEEEEvNT_6ParamsE:
[----:B------:R-:W1:Y:S01]  /*0000*/  LDC R1, c[0x0][0x28] ;  /* 0x00000a00ff017b82 */ /* 0x000e620000000800 */
[----:B------:R-:W2:Y:S01]  /*0010*/  S2R R0, SR_TID.X ;  /* 0x0000000000007919 */ /* 0x000ea20000002100 */
[----:B------:R-:W-:Y:S01]  /*0020*/  ELECT P1, URZ, PT ;  /* 0x00000000003f782f */ /* 0x000fe20003820000 */
[----:B------:R-:W-:Y:S01]  /*0030*/  BSSY B0, `(.L_x_0) ;  /* 0x0000017000007945 */ /* 0x000fe20003800000 */
[----:B--2---:R-:W-:-:S05]  /*0040*/  SHF.R.U32.HI R3, RZ, 0x5, R0 ;  /* 0x00000005ff037819 */ /* 0x004fca0000011600 */
[----:B------:R-:W2:Y:S02]  /*0050*/  SHFL.IDX PT, R2, R3, RZ, 0x1f ;  /* 0x00001fff03027589 */ /* 0x000ea400000e0000 */
[----:B--2---:R-:W-:Y:S02]  /*0060*/  R2UR UR4, R2 ;  /* 0x00000000020472ca */ /* 0x004fe400000e0000 */
[----:B------:R-:W-:-:S06]  /*0070*/  SHF.R.U32.HI R2, RZ, 0x7, R0 ;  /* 0x00000007ff027819 */ /* 0x000fcc0000011600 */
[----:B------:R-:W2:Y:S05]  /*0080*/  SHFL.IDX PT, R2, R2, RZ, 0x1f ;  /* 0x00001fff02027589 */ /* 0x000eaa00000e0000 */
[----:B------:R-:W-:Y:S02]  /*0090*/  USHF.R.S32.HI UR5, URZ, 0x1f, UR4 ;  /* 0x0000001f3f057899 */ /* 0x000fe40008011404 */
[----:B------:R-:W-:Y:S02]  /*00a0*/  ISETP.NE.OR P0, PT, RZ, UR4, !P1 ;  /* 0x00000004ff007c0c */ /* 0x000fe4000cf05670 */
[----:B------:R-:W-:-:S04]  /*00b0*/  ULEA.HI UR5, UR5, UR4, URZ, 0x2 ;  /* 0x0000000405057291 */ /* 0x000fc8000f8f103f */
[----:B------:R-:W-:-:S04]  /*00c0*/  ULOP3.LUT UR5, UR5, 0xfffffffc, URZ, 0xc0, !UPT ;  /* 0xfffffffc05057892 */ /* 0x000fc8000f8ec03f */
[----:B------:R-:W-:-:S03]  /*00d0*/  UIADD3 UR8, UR4, -UR5, URZ ;  /* 0x8000000504087290 */ /* 0x000fc6000fffe03f */
[----:B-1----:R-:W-:Y:S09]  /*00e0*/  @P0 BRA `(.L_x_1) ;  /* 0x00000000002c0947 */ /* 0x002ff20003800000 */
[----:B------:R-:W-:Y:S02]  /*00f0*/  ULDC.64 UR4, c[0x0][0x198] ;  /* 0x0000660000047ab9 */ /* 0x000fe40000000a00 */
[----:B------:R-:W-:Y:S02]  /*0100*/  UIADD3 UR6, UP0, UR4, 0xf0, URZ ;  /* 0x000000f004067890 */ /* 0x000fe4000ff1e03f */
[----:B------:R-:W-:Y:S02]  /*0110*/  UIADD3 UR10, UP1, UR4, 0x1f0, URZ ;  /* 0x000001f0040a7890 */ /* 0x000fe4000ff3e03f */
[----:B------:R-:W-:Y:S02]  /*0120*/  UIADD3 UR4, UP2, UR4, 0x2f0, URZ ;  /* 0x000002f004047890 */ /* 0x000fe4000ff5e03f */
[----:B------:R-:W-:Y:S02]  /*0130*/  UIADD3.X UR7, URZ, UR5, URZ, UP0, !UPT ;  /* 0x000000053f077290 */ /* 0x000fe400087fe43f */
[----:B------:R-:W-:-:S02]  /*0140*/  UIADD3.X UR11, URZ, UR5, URZ, UP1, !UPT ;  /* 0x000000053f0b7290 */ /* 0x000fc40008ffe43f */
[----:B------:R-:W-:-:S05]  /*0150*/  UIADD3.X UR5, URZ, UR5, URZ, UP2, !UPT ;  /* 0x000000053f057290 */ /* 0x000fca00097fe43f */
[----:B------:R1:W-:Y:S02]  /*0160*/  UTMACCTL.PF [UR6] ;  /* 0x00000000060079b9 */ /* 0x0003e40008040000 */
[----:B------:R1:W-:Y:S02]  /*0170*/  UTMACCTL.PF [UR10] ;  /* 0x000000000a0079b9 */ /* 0x0003e40008040000 */
[----:B------:R1:W-:Y:S02]  /*0180*/  UTMACCTL.PF [UR4] ;  /* 0x00000000040079b9 */ /* 0x0003e40008040000 */
[----:B-1----:R-:W-:Y:S01]  /*0190*/  NOP ;  /* 0x0000000000007918 */ /* 0x002fe20000000000 */
.L_x_1:
[----:B------:R-:W-:Y:S05]  /*01a0*/  BSYNC B0 ;  /* 0x0000000000007941 */ /* 0x000fea0003800000 */
.L_x_0:
[----:B------:R-:W1:Y:S01]  /*01b0*/  SHFL.IDX PT, R4, R3, RZ, 0x1f ;  /* 0x00001fff03047589 */ /* 0x000e6200000e0000 */
[----:B--2---:R-:W-:Y:S01]  /*01c0*/  R2UR UR4, R2 ;  /* 0x00000000020472ca */ /* 0x004fe200000e0000 */
[----:B------:R-:W-:-:S12]  /*01d0*/  UISETP.NE.AND UP0, UPT, UR8, 0x1, UPT ;  /* 0x000000010800788c */ /* 0x000fd8000bf05270 */
[----:B------:R-:W-:Y:S02]  /*01e0*/  UIADD3 UR10, UR4, -0x1, URZ ;  /* 0xffffffff040a7890 */ /* 0x000fe4000fffe03f */
[----:B------:R-:W-:Y:S01]  /*01f0*/  MOV R2, UR4 ;  /* 0x0000000400027c02 */ /* 0x000fe20008000f00 */
[----:B------:R-:W-:Y:S02]  /*0200*/  UISETP.EQ.AND UP0, UPT, UR4, URZ, !UP0 ;  /* 0x0000003f0400728c */ /* 0x000fe4000c702270 */
[----:B------:R-:W-:Y:S02]  /*0210*/  UISETP.GE.U32.AND UP1, UPT, UR10, 0x4, UPT ;  /* 0x000000040a00788c */ /* 0x000fe4000bf26070 */
[----:B------:R-:W-:Y:S01]  /*0220*/  USEL UR15, URZ, 0x1, !UP0 ;  /* 0x000000013f0f7887 */ /* 0x000fe2000c000000 */
[----:B-1----:R-:W-:-:S03]  /*0230*/  ISETP.NE.AND P0, PT, R4, RZ, PT ;  /* 0x000000ff0400720c */ /* 0x002fc60003f05270 */
[----:B------:R-:W-:-:S10]  /*0240*/  USEL UR15, UR15, 0x2, UP1 ;  /* 0x000000020f0f7887 */ /* 0x000fd40008800000 */
[----:B------:R-:W-:Y:S05]  /*0250*/  @P0 BRA `(.L_x_2) ;  /* 0x0000000000480947 */ /* 0x000fea0003800000 */
[----:B------:R-:W1:Y:S01]  /*0260*/  S2UR UR9, SR_CgaCtaId ;  /* 0x00000000000979c3 */ /* 0x000e620000008800 */
[----:B------:R-:W-:Y:S01]  /*0270*/  UMOV UR4, 0x400 ;  /* 0x0000040000047882 */ /* 0x000fe20000000000 */
[----:B------:R-:W-:Y:S01]  /*0280*/  UMOV UR5, 0x1 ;  /* 0x0000000100057882 */ /* 0x000fe20000000000 */
[----:B------:R-:W-:Y:S01]  /*0290*/  UMOV UR6, 0x80 ;  /* 0x0000008000067882 */ /* 0x000fe20000000000 */
[----:B------:R-:W-:Y:S01]  /*02a0*/  ELECT P0, URZ, PT ;  /* 0x00000000003f782f */ /* 0x000fe20003800000 */
[----:B------:R-:W-:-:S04]  /*02b0*/  UIADD3 UR6, -UR6, 0x100000, URZ ;  /* 0x0010000006067890 */ /* 0x000fc8000fffe13f */
[----:B------:R-:W-:Y:S02]  /*02c0*/  USHF.L.U32 UR7, UR6, 0xb, URZ ;  /* 0x0000000b06077899 */ /* 0x000fe4000800063f */
[----:B------:R-:W-:Y:S02]  /*02d0*/  USHF.L.U32 UR6, UR6, 0x1, URZ ;  /* 0x0000000106067899 */ /* 0x000fe4000800063f */
[----:B-1----:R-:W-:Y:S02]  /*02e0*/  ULEA UR9, UR9, UR4, 0x18 ;  /* 0x0000000409097291 */ /* 0x002fe4000f8ec03f */
[----:B------:R-:W-:-:S04]  /*02f0*/  UIADD3 UR4, -UR5, 0x100000, URZ ;  /* 0x0010000005047890 */ /* 0x000fc8000fffe13f */
[----:B------:R-:W-:Y:S02]  /*0300*/  USHF.L.U32 UR5, UR4, 0xb, URZ ;  /* 0x0000000b04057899 */ /* 0x000fe4000800063f */
[----:B------:R-:W-:Y:S01]  /*0310*/  USHF.L.U32 UR4, UR4, 0x1, URZ ;  /* 0x0000000104047899 */ /* 0x000fe2000800063f */
[----:B------:R-:W1:Y:S11]  /*0320*/  FENCE.VIEW.ASYNC.S ;  /* 0x00000000000073c6 */ /* 0x000e760000000000 */
[----:B-1----:R1:W2:Y:S01]  /*0330*/  SYNCS.EXCH.64 URZ, [UR9+0x54050], UR4 ;  /* 0x05405004093f75b2 */ /* 0x0022a20008000100 */
[----:B------:R1:W3:Y:S01]  /*0340*/  SYNCS.EXCH.64 URZ, [UR9+0x54060], UR6 ;  /* 0x05406006093f75b2 */ /* 0x0002e20008000100 */
[----:B------:R1:W4:Y:S01]  /*0350*/  SYNCS.EXCH.64 URZ, [UR9+0x54058], UR4 ;  /* 0x05405804093f75b2 */ /* 0x0003220008000100 */
[----:B------:R1:W1:Y:S01]  /*0360*/  SYNCS.EXCH.64 URZ, [UR9+0x54068], UR6 ;  /* 0x05406806093f75b2 */ /* 0x0002620008000100 */
[----:B------:R-:W-:Y:S01]  /*0370*/  NOP ;  /* 0x0000000000007918 */ /* 0x000fe20000000000 */
.L_x_2:
[----:B------:R-:W5:Y:S01]  /*0380*/  SHFL.IDX PT, R4, R3, RZ, 0x1f ;  /* 0x00001fff03047589 */ /* 0x000f6200000e0000 */
[----:B------:R-:W-:Y:S01]  /*0390*/  NOP ;  /* 0x0000000000007918 */ /* 0x000fe20000000000 */
[----:B-----5:R-:W-:-:S13]  /*03a0*/  ISETP.NE.AND P0, PT, R4, RZ, PT ;  /* 0x000000ff0400720c */ /* 0x020fda0003f05270 */
[----:B------:R-:W-:Y:S05]  /*03b0*/  @P0 BRA `(.L_x_3) ;  /* 0x0000000000600947 */ /* 0x000fea0003800000 */
[----:B-1----:R-:W1:Y:S01]  /*03c0*/  S2UR UR5, SR_CgaCtaId ;  /* 0x00000000000579c3 */ /* 0x002e620000008800 */
[----:B------:R-:W-:Y:S01]  /*03d0*/  UMOV UR4, 0x400 ;  /* 0x0000040000047882 */ /* 0x000fe20000000000 */
[----:B------:R-:W-:Y:S01]  /*03e0*/  UMOV UR6, 0x1 ;  /* 0x0000000100067882 */ /* 0x000fe20000000000 */
[----:B------:R-:W-:Y:S01]  /*03f0*/  UMOV UR11, 0x100 ;  /* 0x00000100000b7882 */ /* 0x000fe20000000000 */
[----:B------:R-:W-:-:S04]  /*0400*/  UIADD3 UR6, -UR6, 0x100000, URZ ;  /* 0x0010000006067890 */ /* 0x000fc8000fffe13f */
[----:B------:R-:W-:Y:S02]  /*0410*/  USHF.L.U32 UR7, UR6, 0xb, URZ ;  /* 0x0000000b06077899 */ /* 0x000fe4000800063f */
[----:B------:R-:W-:Y:S01]  /*0420*/  USHF.L.U32 UR6, UR6, 0x1, URZ ;  /* 0x0000000106067899 */ /* 0x000fe2000800063f */
[----:B------:R-:W-:Y:S01]  /*0430*/  ELECT P0, URZ, PT ;  /* 0x00000000003f782f */ /* 0x000fe20003800000 */
[----:B-1----:R-:W-:Y:S02]  /*0440*/  ULEA UR9, UR5, UR4, 0x18 ;  /* 0x0000000405097291 */ /* 0x002fe4000f8ec03f */
[----:B------:R-:W-:-:S04]  /*0450*/  UIADD3 UR4, -UR11, 0x100000, URZ ;  /* 0x001000000b047890 */ /* 0x000fc8000fffe13f */
[----:B------:R-:W-:Y:S02]  /*0460*/  USHF.L.U32 UR5, UR4, 0xb, URZ ;  /* 0x0000000b04057899 */ /* 0x000fe4000800063f */
[----:B------:R-:W-:Y:S01]  /*0470*/  USHF.L.U32 UR4, UR4, 0x1, URZ ;  /* 0x0000000104047899 */ /* 0x000fe2000800063f */
[----:B------:R-:W1:Y:S03]  /*0480*/  FENCE.VIEW.ASYNC.S ;  /* 0x00000000000073c6 */ /* 0x000e660000000000 */
[----:B-1----:R1:W1:Y:S08]  /*0490*/  SYNCS.EXCH.64 URZ, [UR9+0x54000], UR6 ;  /* 0x05400006093f75b2 */ /* 0x0022700008000100 */
[----:B------:R1:W1:Y:S01]  /*04a0*/  SYNCS.EXCH.64 URZ, [UR9+0x54028], UR4 ;  /* 0x05402804093f75b2 */ /* 0x0002620008000100 */
        /* <DEDUP_REMOVED lines=8> */
[----:B------:R-:W-:Y:S01]  /*0530*/  NOP ;  /* 0x0000000000007918 */ /* 0x000fe20000000000 */
.L_x_3:
        /* <DEDUP_REMOVED lines=21> */
[----:B------:R-:W-:Y:S01]  /*0690*/  NOP ;  /* 0x0000000000007918 */ /* 0x000fe20000000000 */
.L_x_4:
[----:B------:R-:W5:Y:S01]  /*06a0*/  SHFL.IDX PT, R4, R3, RZ, 0x1f ;  /* 0x00001fff03047589 */ /* 0x000f6200000e0000 */
[----:B------:R-:W-:Y:S01]  /*06b0*/  ELECT P0, URZ, PT ;  /* 0x00000000003f782f */ /* 0x000fe20003800000 */
[----:B------:R-:W-:Y:S01]  /*06c0*/  NOP ;  /* 0x0000000000007918 */ /* 0x000fe20000000000 */
[----:B-1----:R-:W-:Y:S02]  /*06d0*/  UMOV UR4, 0x80 ;  /* 0x0000008000047882 */ /* 0x002fe40000000000 */
[C---:B-----5:R-:W-:Y:S02]  /*06e0*/  ISETP.NE.OR P0, PT, R4.reuse, RZ, !P0 ;  /* 0x000000ff0400720c */ /* 0x060fe40004705670 */
[----:B------:R-:W-:-:S11]  /*06f0*/  ISETP.NE.AND P2, PT, R4, RZ, PT ;  /* 0x000000ff0400720c */ /* 0x000fd60003f45270 */
[----:B------:R-:W-:Y:S01]  /*0700*/  VOTEU.ALL UP0, P0 ;  /* 0x00000000003f7886 */ /* 0x000fe20000000000 */
[----:B------:R-:W-:Y:S01]  /*0710*/  VOTEU.ALL UP2, P0 ;  /* 0x00000000003f7886 */ /* 0x000fe20000040000 */
[----:B------:R-:W-:Y:S01]  /*0720*/  VOTEU.ALL UP3, P0 ;  /* 0x00000000003f7886 */ /* 0x000fe20000060000 */
[----:B------:R-:W-:Y:S02]  /*0730*/  VOTEU.ALL UP4, P0 ;  /* 0x00000000003f7886 */ /* 0x000fe40000080000 */
[----:B------:R-:W1:Y:S01]  /*0740*/  @!UP0 S2UR UR7, SR_CgaCtaId ;  /* 0x00000000000789c3 */ /* 0x000e620000008800 */
[----:B------:R-:W-:Y:S01]  /*0750*/  @!UP0 UMOV UR6, 0x400 ;  /* 0x0000040000068882 */ /* 0x000fe20000000000 */
[----:B------:R-:W-:-:S04]  /*0760*/  @!UP0 UIADD3 UR4, -UR4, 0x100000, URZ ;  /* 0x0010000004048890 */ /* 0x000fc8000fffe13f */
[----:B------:R-:W-:Y:S02]  /*0770*/  @!UP0 USHF.L.U32 UR5, UR4, 0xb, URZ ;  /* 0x0000000b04058899 */ /* 0x000fe4000800063f */
[----:B------:R-:W-:Y:S02]  /*0780*/  @!UP0 USHF.L.U32 UR4, UR4, 0x1, URZ ;  /* 0x0000000104048899 */ /* 0x000fe4000800063f */
[----:B-1----:R-:W-:Y:S01]  /*0790*/  @!UP0 ULEA UR6, UR7, UR6, 0x18 ;  /* 0x0000000607068291 */ /* 0x002fe2000f8ec03f */
[----:B------:R-:W-:Y:S01]  /*07a0*/  VOTEU.ALL UP0, P0 ;  /* 0x00000000003f7886 */ /* 0x000fe20000000000 */
[----:B------:R-:W1:Y:S10]  /*07b0*/  FENCE.VIEW.ASYNC.S ;  /* 0x00000000000073c6 */ /* 0x000e740000000000 */
[----:B-1----:R1:W1:Y:S01]  /*07c0*/  @!UP0 SYNCS.EXCH.64 URZ, [UR6+0x54090], UR4 ;  /* 0x05409004063f85b2 */ /* 0x0022620008000100 */
[----:B------:R1:W1:Y:S01]  /*07d0*/  @!UP2 SYNCS.EXCH.64 URZ, [UR6+0x54098], UR4 ;  /* 0x05409804063fa5b2 */ /* 0x0002620008000100 */
[----:B------:R1:W1:Y:S01]  /*07e0*/  @!UP3 SYNCS.EXCH.64 URZ, [UR6+0x540a0], UR4 ;  /* 0x0540a004063fb5b2 */ /* 0x0002620008000100 */
[----:B------:R1:W1:Y:S01]  /*07f0*/  @!UP4 SYNCS.EXCH.64 URZ, [UR6+0x540a8], UR4 ;  /* 0x0540a804063fc5b2 */ /* 0x0002620008000100 */
[----:B------:R-:W-:Y:S01]  /*0800*/  NOP ;  /* 0x0000000000007918 */ /* 0x000fe20000000000 */
[----:B------:R-:W-:Y:S05]  /*0810*/  @P2 BRA `(.L_x_5) ;  /* 0x0000000000582947 */ /* 0x000fea0003800000 */
[----:B-1----:R-:W1:Y:S01]  /*0820*/  S2UR UR5, SR_CgaCtaId ;  /* 0x00000000000579c3 */ /* 0x002e620000008800 */
[----:B------:R-:W-:Y:S01]  /*0830*/  UMOV UR4, 0x400 ;  /* 0x0000040000047882 */ /* 0x000fe20000000000 */
[----:B------:R-:W-:Y:S01]  /*0840*/  UMOV UR6, 0x20 ;  /* 0x0000002000067882 */ /* 0x000fe20000000000 */
[----:B------:R-:W-:Y:S01]  /*0850*/  UMOV UR7, 0x80 ;  /* 0x0000008000077882 */ /* 0x000fe20000000000 */
[----:B------:R-:W-:Y:S01]  /*0860*/  ELECT P0, URZ, PT ;  /* 0x00000000003f782f */ /* 0x000fe20003800000 */
[----:B-1----:R-:W-:Y:S02]  /*0870*/  ULEA UR9, UR5, UR4, 0x18 ;  /* 0x0000000405097291 */ /* 0x002fe4000f8ec03f */
[----:B------:R-:W-:-:S04]  /*0880*/  UIADD3 UR4, -UR6, 0x100000, URZ ;  /* 0x0010000006047890 */ /* 0x000fc8000fffe13f */
[----:B------:R-:W-:Y:S02]  /*0890*/  USHF.L.U32 UR5, UR4, 0xb, URZ ;  /* 0x0000000b04057899 */ /* 0x000fe4000800063f */
[----:B------:R-:W-:Y:S02]  /*08a0*/  USHF.L.U32 UR4, UR4, 0x1, URZ ;  /* 0x0000000104047899 */ /* 0x000fe4000800063f */
        /* <DEDUP_REMOVED lines=13> */
.L_x_5:
[----:B-1----:R-:W-:Y:S01]  /*0980*/  R2UR UR4, R2 ;  /* 0x00000000020472ca */ /* 0x002fe200000e0000 */
[----:B------:R-:W-:Y:S01]  /*0990*/  NOP ;  /* 0x0000000000007918 */ /* 0x000fe20000000000 */
[----:B------:R-:W-:Y:S01]  /*09a0*/  MOV R3, UR8 ;  /* 0x0000000800037c02 */ /* 0x000fe20008000f00 */
[----:B--234-:R-:W-:Y:S03]  /*09b0*/  BAR.SYNC.DEFER_BLOCKING 0x0 ;  /* 0x0000000000007b1d */ /* 0x01cfe60000010000 */
[----:B------:R-:W-:-:S07]  /*09c0*/  ISETP.EQ.AND P2, PT, R3, 0x1, P1 ;  /* 0x000000010300780c */ /* 0x000fce0000f42270 */
[----:B------:R-:W-:-:S13]  /*09d0*/  ISETP.NE.AND P0, PT, RZ, UR4, PT ;  /* 0x00000004ff007c0c */ /* 0x000fda000bf05270 */
[----:B------:R-:W-:Y:S05]  /*09e0*/  @!P0 BRA `(.L_x_6) ;  /* 0x0000010000e88947 */ /* 0x000fea0003800000 */
[----:B------:R-:W-:-:S06]  /*09f0*/  UISETP.GT.U32.AND UP0, UPT, UR10, 0x3, UPT ;  /* 0x000000030a00788c */ /* 0x000fcc000bf04070 */
[----:B------:R-:W-:-:S13]  /*0a00*/  PLOP3.LUT P0, PT, PT, PT, UP0, 0x80, 0x0 ;  /* 0x000000000000781c */ /* 0x000fda0003f0f008 */
[----:B------:R-:W-:Y:S05]  /*0a10*/  @P0 EXIT ;  /* 0x000000000000094d */ /* 0x000fea0003800000 */
.L_x_7:
[----:B------:R-:W-:-:S08]  /*0a20*/  NOP ;  /* 0x0000000000007918 */ /* 0x000fd00000000000 */
[----:B------:R-:W1:Y:S02]  /*0a30*/  USETMAXREG.TRY_ALLOC.CTAPOOL UP0, 0xf0 ;  /* 0x000000f0000079c8 */ /* 0x000e640008000600 */
[----:B-1----:R-:W-:-:S13]  /*0a40*/  PLOP3.LUT P0, PT, PT, PT, UP0, 0x80, 0x0 ;  /* 0x000000000000781c */ /* 0x002fda0003f0f008 */
[----:B------:R-:W-:Y:S05]  /*0a50*/  @!P0 BRA `(.L_x_7) ;  /* 0xfffffffc00f08947 */ /* 0x000fea000383ffff */
[----:B------:R-:W-:Y:S01]  /*0a60*/  R2UR UR4, R2 ;  /* 0x00000000020472ca */ /* 0x000fe200000e0000 */
[----:B------:R-:W1:Y:S01]  /*0a70*/  S2UR UR5, SR_CTAID.X ;  /* 0x00000000000579c3 */ /* 0x000e620000002500 */
[----:B------:R-:W-:-:S11]  /*0a80*/  UMOV UR11, URZ ;  /* 0x0000003f000b7c82 */ /* 0x000fd60008000000 */
[----:B------:R-:W-:-:S03]  /*0a90*/  UISETP.NE.AND UP0, UPT, UR4, 0x1, UPT ;  /* 0x000000010400788c */ /* 0x000fc6000bf05270 */
[----:B------:R-:W-:-:S03]  /*0aa0*/  UMOV UR4, URZ ;  /* 0x0000003f00047c82 */ /* 0x000fc60008000000 */
[----:B------:R-:W-:Y:S02]  /*0ab0*/  PLOP3.LUT P0, PT, PT, PT, UP0, 0x80, 0x0 ;  /* 0x000000000000781c */ /* 0x000fe40003f0f008 */
[----:B-1----:R-:W-:-:S11]  /*0ac0*/  MOV R3, UR5 ;  /* 0x0000000500037c02 */ /* 0x002fd60008000f00 */
[----:B------:R-:W-:Y:S05]  /*0ad0*/  @!P0 BRA `(.L_x_8) ;  /* 0x0000000000488947 */ /* 0x000fea0003800000 */
[----:B------:R-:W-:Y:S01]  /*0ae0*/  R2UR UR5, R2 ;  /* 0x00000000020572ca */ /* 0x000fe200000e0000 */
[----:B------:R-:W-:-:S12]  /*0af0*/  UMOV UR11, 0x1 ;  /* 0x00000001000b7882 */ /* 0x000fd80000000000 */
[----:B------:R-:W-:-:S06]  /*0b00*/  UISETP.NE.AND UP0, UPT, UR5, 0x2, UPT ;  /* 0x000000020500788c */ /* 0x000fcc000bf05270 */
[----:B------:R-:W-:-:S13]  /*0b10*/  PLOP3.LUT P1, PT, PT, PT, UP0, 0x80, 0x0 ;  /* 0x000000000000781c */ /* 0x000fda0003f2f008 */
[----:B------:R-:W-:Y:S05]  /*0b20*/  @!P1 BRA `(.L_x_8) ;  /* 0x0000000000349947 */ /* 0x000fea0003800000 */
[----:B------:R-:W-:-:S13]  /*0b30*/  R2UR UR4, R2 ;  /* 0x00000000020472ca */ /* 0x000fda00000e0000 */
[----:B------:R-:W-:-:S06]  /*0b40*/  UISETP.NE.AND UP0, UPT, UR4, 0x3, UPT ;  /* 0x000000030400788c */ /* 0x000fcc000bf05270 */
[----:B------:R-:W-:-:S13]  /*0b50*/  PLOP3.LUT P1, PT, PT, PT, UP0, 0x80, 0x0 ;  /* 0x000000000000781c */ /* 0x000fda0003f2f008 */
[----:B------:R-:W-:Y:S05]  /*0b60*/  @!P1 BRA `(.L_x_9) ;  /* 0x00000000001c9947 */ /* 0x000fea0003800000 */
[----:B------:R-:W-:-:S13]  /*0b70*/  R2UR UR4, R2 ;  /* 0x00000000020472ca */ /* 0x000fda00000e0000 */
[----:B------:R-:W-:-:S11]  /*0b80*/  UISETP.NE.AND UP0, UPT, UR4, 0x4, UPT ;  /* 0x000000040400788c */ /* 0x000fd6000bf05270 */
[----:B------:R-:W-:Y:S01]  /*0b90*/  @!UP0 UMOV UR4, 0x1 ;  /* 0x0000000100048882 */ /* 0x000fe20000000000 */
[----:B------:R-:W-:Y:S01]  /*0ba0*/  @!UP0 UMOV UR11, 0x1 ;  /* 0x00000001000b8882 */ /* 0x000fe20000000000 */
[----:B------:R-:W-:Y:S01]  /*0bb0*/  @UP0 UMOV UR4, URZ ;  /* 0x0000003f00040c82 */ /* 0x000fe20008000000 */
[----:B------:R-:W-:Y:S01]  /*0bc0*/  @UP0 UMOV UR11, URZ ;  /* 0x0000003f000b0c82 */ /* 0x000fe20008000000 */
[----:B------:R-:W-:Y:S05]  /*0bd0*/  BRA `(.L_x_8) ;  /* 0x0000000000087947 */ /* 0x000fea0003800000 */
.L_x_9:
[----:B------:R-:W-:Y:S01]  /*0be0*/  UMOV UR4, 0x1 ;  /* 0x0000000100047882 */ /* 0x000fe20000000000 */
[----:B------:R-:W-:-:S05]  /*0bf0*/  UMOV UR11, URZ ;  /* 0x0000003f000b7c82 */ /* 0x000fca0008000000 */
.L_x_8:
[----:B------:R-:W-:Y:S05]  /*0c00*/  @!P0 BRA `(.L_x_10) ;  /* 0x0000000000608947 */ /* 0x000fea0003800000 */
[----:B------:R-:W-:-:S13]  /*0c10*/  R2UR UR5, R2 ;  /* 0x00000000020572ca */ /* 0x000fda00000e0000 */
        /* <DEDUP_REMOVED lines=10> */
[----:B------:R-:W-:Y:S05]  /*0cc0*/  @P0 BRA `(.L_x_13) ;  /* 0x00000000003c0947 */ /* 0x000fea0003800000 */
[----:B------:R-:W-:-:S13]  /*0cd0*/  R2UR UR5, R3 ;  /* 0x00000000030572ca */ /* 0x000fda00000e0000 */
[----:B------:R-:W-:-:S06]  /*0ce0*/  ULEA UR5, UR5, 0x3, 0x1 ;  /* 0x0000000305057891 */ /* 0x000fcc000f8e083f */
[----:B------:R-:W-:Y:S01]  /*0cf0*/  MOV R3, UR5 ;  /* 0x0000000500037c02 */ /* 0x000fe20008000f00 */
[----:B------:R-:W-:Y:S06]  /*0d00*/  BRA `(.L_x_13) ;  /* 0x00000000002c7947 */ /* 0x000fec0003800000 */
.L_x_12:
[----:B------:R-:W-:-:S13]  /*0d10*/  R2UR UR5, R3 ;  /* 0x00000000030572ca */ /* 0x000fda00000e0000 */
[----:B------:R-:W-:-:S06]  /*0d20*/  ULEA UR5, UR5, 0x2, 0x1 ;  /* 0x0000000205057891 */ /* 0x000fcc000f8e083f */
[----:B------:R-:W-:Y:S01]  /*0d30*/  MOV R3, UR5 ;  /* 0x0000000500037c02 */ /* 0x000fe20008000f00 */
[----:B------:R-:W-:Y:S06]  /*0d40*/  BRA `(.L_x_13) ;  /* 0x00000000001c7947 */ /* 0x000fec0003800000 */
.L_x_11:
[----:B------:R-:W-:-:S13]  /*0d50*/  R2UR UR5, R3 ;  /* 0x00000000030572ca */ /* 0x000fda00000e0000 */
[----:B------:R-:W-:-:S06]  /*0d60*/  ULEA UR5, UR5, 0x1, 0x1 ;  /* 0x0000000105057891 */ /* 0x000fcc000f8e083f */
[----:B------:R-:W-:Y:S01]  /*0d70*/  MOV R3, UR5 ;  /* 0x0000000500037c02 */ /* 0x000fe20008000f00 */
[----:B------:R-:W-:Y:S06]  /*0d80*/  BRA `(.L_x_13) ;  /* 0x00000000000c7947 */ /* 0x000fec0003800000 */
.L_x_10:
[----:B------:R-:W-:-:S13]  /*0d90*/  R2UR UR5, R3 ;  /* 0x00000000030572ca */ /* 0x000fda00000e0000 */
[----:B------:R-:W-:-:S06]  /*0da0*/  USHF.L.U32 UR5, UR5, 0x1, URZ ;  /* 0x0000000105057899 */ /* 0x000fcc000800063f */
[----:B------:R-:W-:-:S07]  /*0db0*/  MOV R3, UR5 ;  /* 0x0000000500037c02 */ /* 0x000fce0008000f00 */
.L_x_13:
[----:B------:R-:W-:-:S04]  /*0dc0*/  ULOP3.LUT UR5, UR15, 0x1, URZ, 0xfc, !UPT ;  /* 0x000000010f057892 */ /* 0x000fc8000f8efc3f */
[----:B------:R-:W-:-:S06]  /*0dd0*/  UISETP.NE.AND UP0, UPT, UR5, 0x3, UPT ;  /* 0x000000030500788c */ /* 0x000fcc000bf05270 */
[----:B------:R-:W-:-:S13]  /*0de0*/  PLOP3.LUT P0, PT, PT, PT, UP0, 0x80, 0x0 ;  /* 0x000000000000781c */ /* 0x000fda0003f0f008 */
[----:B------:R-:W-:Y:S05]  /*0df0*/  @!P0 BRA `(.L_x_14) ;  /* 0x0000000000048947 */ /* 0x000fea0003800000 */
[----:B------:R-:W-:Y:S01]  /*0e00*/  BPT.TRAP 0x1 ;  /* 0x000000040000795c */ /* 0x000fe20000300000 */
.L_x_14:
[----:B------:R-:W1:Y:S01]  /*0e10*/  S2UR UR6, SR_CgaCtaId ;  /* 0x00000000000679c3 */ /* 0x000e620000008800 */
[----:B------:R-:W-:Y:S01]  /*0e20*/  UMOV UR5, 0x400 ;  /* 0x0000040000057882 */ /* 0x000fe20000000000 */
[----:B------:R-:W-:Y:S02]  /*0e30*/  MOV R4, UR4 ;  /* 0x0000000400047c02 */ /* 0x000fe40008000f00 */
[----:B------:R-:W-:Y:S02]  /*0e40*/  SHF.R.S32.HI R5, RZ, 0x1f, R0 ;  /* 0x0000001fff057819 */ /* 0x000fe40000011400 */
[----:B------:R-:W-:Y:S02]  /*0e50*/  SHF.L.U32 R4, R4, 0x1f, RZ ;  /* 0x0000001f04047819 */ /* 0x000fe400000006ff */
[----:B------:R-:W-:-:S04]  /*0e60*/  LEA.HI R5, R5, R0, RZ, 0x7 ;  /* 0x0000000005057211 */ /* 0x000fc800078f38ff */
[----:B------:R-:W-:-:S04]  /*0e70*/  LOP3.LUT R5, R5, 0xffffff80, RZ, 0xc0, !PT ;  /* 0xffffff8005057812 */ /* 0x000fc800078ec0ff */
[----:B------:R-:W-:-:S04]  /*0e80*/  IADD3 R5, -R5, R0, RZ ;  /* 0x0000000005057210 */ /* 0x000fc80007ffe1ff */
[----:B------:R-:W-:Y:S01]  /*0e90*/  SHF.R.S32.HI R0, RZ, 0x1f, R5 ;  /* 0x0000001fff007819 */ /* 0x000fe20000011405 */
[----:B-1----:R-:W-:-:S03]  /*0ea0*/  ULEA UR7, UR6, UR5, 0x18 ;  /* 0x0000000506077291 */ /* 0x002fc6000f8ec03f */
[----:B------:R-:W-:Y:S01]  /*0eb0*/  LEA.HI R0, R0, R5, RZ, 0x2 ;  /* 0x0000000500007211 */ /* 0x000fe200078f10ff */
[----:B------:R-:W-:-:S03]  /*0ec0*/  ULEA UR5, UR11, UR7, 0x3 ;  /* 0x000000070b057291 */ /* 0x000fc6000f8e183f */
[----:B------:R-:W-:Y:S02]  /*0ed0*/  LOP3.LUT R0, R0, 0x7ffffffc, RZ, 0xc0, !PT ;  /* 0x7ffffffc00007812 */ /* 0x000fe400078ec0ff */
[----:B------:R-:W-:Y:S02]  /*0ee0*/  MOV R16, UR7 ;  /* 0x0000000700107c02 */ /* 0x000fe40008000f00 */
[----:B------:R-:W-:Y:S02]  /*0ef0*/  IADD3 R0, R5, -R0, RZ ;  /* 0x8000000005007210 */ /* 0x000fe40007ffe0ff */
[----:B------:R-:W1:Y:S02]  /*0f00*/  SYNCS.PHASECHK.TRANS64.TRYWAIT P1, [UR5+0x54050], R4 ;  /* 0x05405004ff0075a7 */ /* 0x000e640008020145 */
[----:B-1----:R-:W-:Y:S05]  /*0f10*/  @!P1 BRA `(.L_x_15) ;  /* 0x0000011c00209947 */ /* 0x002fea0003800000 */
.L_x_111:
[----:B-1----:R-:W-:Y:S01]  /*0f20*/  SHF.L.U32 R4, R0, 0x1, RZ ;  /* 0x0000000100047819 */ /* 0x002fe200000006ff */
[----:B------:R-:W-:Y:S06]  /*0f30*/  @!P0 BRA `(.L_x_16) ;  /* 0x0000000000048947 */ /* 0x000fec0003800000 */
[----:B------:R-:W-:Y:S01]  /*0f40*/  BPT.TRAP 0x1 ;  /* 0x000000040000795c */ /* 0x000fe20000300000 */
.L_x_16:
[----:B------:R-:W-:Y:S02]  /*0f50*/  R2UR UR4, R16 ;  /* 0x00000000100472ca */ /* 0x000fe400000e0000 */
[----:B------:R-:W-:Y:S02]  /*0f60*/  SHF.L.U32 R5, RZ, 0x1f, RZ ;  /* 0x0000001fff057819 */ /* 0x000fe400000006ff */
[----:B------:R-:W-:-:S09]  /*0f70*/  ISETP.NE.AND P2, PT, RZ, UR10, PT ;  /* 0x0000000aff007c0c */ /* 0x000fd2000bf45270 */
[----:B------:R-:W1:Y:S01]  /*0f80*/  SYNCS.PHASECHK.TRANS64.TRYWAIT P1, [UR4+0x54000], R5 ;  /* 0x05400005ff0075a7 */ /* 0x000e620008020144 */
[----:B------:R-:W-:Y:S01]  /*0f90*/  UIADD3 UR14, UR4, 0x54090, URZ ;  /* 0x00054090040e7890 */ /* 0x000fe2000fffe03f */
[----:B-1----:R-:W-:Y:S11]  /*0fa0*/  @!P1 BRA `(.L_x_17) ;  /* 0x0000011c00149947 */ /* 0x002ff60003800000 */
.L_x_112:
[----:B------:R-:W-:Y:S02]  /*0fb0*/  R2UR UR4, R2 ;  /* 0x00000000020472ca */ /* 0x000fe400000e0000 */
[----:B-1----:R-:W-:-:S04]  /*0fc0*/  SEL R0, RZ, 0x1, P2 ;  /* 0x00000001ff007807 */ /* 0x002fc80001000000 */
[----:B------:R-:W-:-:S07]  /*0fd0*/  SHF.L.U32 R6, R0, 0x1f, RZ ;  /* 0x0000001f00067819 */ /* 0x000fce00000006ff */
[----:B------:R-:W-:-:S06]  /*0fe0*/  ULEA UR4, UR4, UR14, 0x3 ;  /* 0x0000000e04047291 */ /* 0x000fcc000f8e183f */
[----:B------:R-:W-:-:S03]  /*0ff0*/  MOV R0, UR4 ;  /* 0x0000000400007c02 */ /* 0x000fc60008000f00 */
[----:B------:R-:W1:Y:S02]  /*1000*/  SYNCS.PHASECHK.TRANS64.TRYWAIT P1, [UR4+-0x8], R6 ;  /* 0xfffff806ff0075a7 */ /* 0x000e640008020144 */
[----:B-1----:R-:W-:Y:S05]  /*1010*/  @!P1 BRA `(.L_x_18) ;  /* 0x0000011c00149947 */ /* 0x002fea0003800000 */
.L_x_113:
[----:B------:R-:W-:Y:S01]  /*1020*/  R2UR UR5, R16 ;  /* 0x00000000100572ca */ /* 0x000fe200000e0000 */
[----:B------:R-:W-:Y:S01]  /*1030*/  WARPGROUP.ARRIVE ;  /* 0x00000000000079c5 */ /* 0x000fe20000000000 */
[----:B------:R-:W-:Y:S01]  /*1040*/  UMOV UR7, 0x80000020 ;  /* 0x8000002000077882 */ /* 0x000fe20000000000 */
[----:B------:R-:W-:Y:S01]  /*1050*/  UMOV UR9, 0x80000020 ;  /* 0x8000002000097882 */ /* 0x000fe20000000000 */
[----:B------:R-:W-:Y:S01]  /*1060*/  MOV R11, UR7 ;  /* 0x00000007000b7c02 */ /* 0x000fe20008000f00 */
[----:B------:R-:W-:Y:S01]  /*1070*/  UMOV UR13, 0x80000020 ;  /* 0x80000020000d7882 */ /* 0x000fe20000000000 */
[----:B------:R-:W-:Y:S01]  /*1080*/  UMOV UR17, 0x80000020 ;  /* 0x8000002000117882 */ /* 0x000fe20000000000 */
[----:B------:R-:W-:Y:S01]  /*1090*/  UMOV UR19, 0x80000020 ;  /* 0x8000002000137882 */ /* 0x000fe20000000000 */
[----:B------:R-:W-:Y:S01]  /*10a0*/  UMOV UR21, 0x80000020 ;  /* 0x8000002000157882 */ /* 0x000fe20000000000 */
[----:B------:R-:W-:Y:S01]  /*10b0*/  UMOV UR25, 0x80000020 ;  /* 0x8000002000197882 */ /* 0x000fe20000000000 */
[----:B------:R-:W-:Y:S01]  /*10c0*/  UMOV UR29, 0x80000020 ;  /* 0x80000020001d7882 */ /* 0x000fe20000000000 */
[----:B------:R-:W-:Y:S01]  /*10d0*/  UMOV UR33, 0x80000020 ;  /* 0x8000002000217882 */ /* 0x000fe20000000000 */
[----:B------:R-:W-:Y:S01]  /*10e0*/  UMOV UR37, 0x80000020 ;  /* 0x8000002000257882 */ /* 0x000fe20000000000 */
[----:B------:R-:W-:Y:S01]  /*10f0*/  USHF.R.U32.HI UR4, URZ, 0x4, UR5 ;  /* 0x000000043f047899 */ /* 0x000fe20008011605 */
[C---:B-1----:R-:W-:Y:S01]  /*1100*/  IADD3 R7, R4.reuse, 0x8, RZ ;  /* 0x0000000804077810 */ /* 0x042fe20007ffe0ff */
[----:B------:R-:W-:Y:S01]  /*1110*/  UIADD3 UR5, UR5, 0xe000, URZ ;  /* 0x0000e00005057890 */ /* 0x000fe2000fffe03f */
[C---:B------:R-:W-:Y:S01]  /*1120*/  IADD3 R12, R4.reuse, 0x50, RZ ;  /* 0x00000050040c7810 */ /* 0x040fe20007ffe0ff */
[----:B------:R-:W-:Y:S01]  /*1130*/  ULOP3.LUT UR4, UR4, 0x3fff, URZ, 0xc0, !UPT ;  /* 0x00003fff04047892 */ /* 0x000fe2000f8ec03f */
[C---:B------:R-:W-:Y:S01]  /*1140*/  IADD3 R14, R4.reuse, 0x68, RZ ;  /* 0x00000068040e7810 */ /* 0x040fe20007ffe0ff */
[----:B------:R-:W-:Y:S01]  /*1150*/  USHF.R.U32.HI UR5, URZ, 0x4, UR5 ;  /* 0x000000043f057899 */ /* 0x000fe20008011605 */
[----:B------:R-:W-:Y:S01]  /*1160*/  IADD3 R15, R4, 0x69, RZ ;  /* 0x00000069040f7810 */ /* 0x000fe20007ffe0ff */
[----:B------:R-:W-:-:S02]  /*1170*/  ULOP3.LUT UR4, UR4, 0x10000, URZ, 0xfc, !UPT ;  /* 0x0001000004047892 */ /* 0x000fc4000f8efc3f */
[----:B------:R-:W-:Y:S02]  /*1180*/  ULOP3.LUT UR61, UR5, 0x3fff, URZ, 0xc0, !UPT ;  /* 0x00003fff053d7892 */ /* 0x000fe4000f8ec03f */
[----:B------:R-:W-:Y:S02]  /*1190*/  UIMAD UR11, UR11, 0x700, UR4 ;  /* 0x000007000b0b78a4 */ /* 0x000fe4000f8e0204 */
[----:B------:R-:W-:Y:S01]  /*11a0*/  ULOP3.LUT UR22, UR61, 0x10000, URZ, 0xfc, !UPT ;  /* 0x000100003d167892 */ /* 0x000fe2000f8efc3f */
[----:B------:R-:W-:Y:S01]  /*11b0*/  UMOV UR5, UR7 ;  /* 0x0000000700057c82 */ /* 0x000fe20008000000 */
[----:B------:R-:W-:-:S03]  /*11c0*/  UIADD3 UR8, UR11, 0x2, URZ ;  /* 0x000000020b087890 */ /* 0x000fc6000fffe03f */
[----:B------:R-:W-:Y:S01]  /*11d0*/  UMOV UR6, UR11 ;  /* 0x0000000b00067c82 */ /* 0x000fe20008000000 */
[----:B------:R-:W-:Y:S01]  /*11e0*/  UIADD3 UR12, UR11, 0x100, URZ ;  /* 0x000001000b0c7890 */ /* 0x000fe2000fffe03f */
[----:B------:R-:W-:Y:S01]  /*11f0*/  MOV R10, UR6 ;  /* 0x00000006000a7c02 */ /* 0x000fe20008000f00 */
[----:B------:R-:W-:Y:S01]  /*1200*/  UMOV UR4, UR6 ;  /* 0x0000000600047c82 */ /* 0x000fe20008000000 */
[----:B------:R-:W-:Y:S01]  /*1210*/  UMOV UR6, UR22 ;  /* 0x0000001600067c82 */ /* 0x000fe20008000000 */
[----:B------:R-:W-:Y:S01]  /*1220*/  UIADD3 UR16, UR11, 0x102, URZ ;  /* 0x000001020b107890 */ /* 0x000fe2000fffe03f */
[----:B------:R-:W-:Y:S01]  /*1230*/  HGMMA.64x128x16.F32 R24, gdesc[UR4], RZ, !UPT, gsb0 ;  /* 0x01e00000041879f0 */ /* 0x000fe2000c0008ff */
[----:B------:R-:W-:Y:S02]  /*1240*/  UIADD3 UR6, UR22, 0x2, URZ ;  /* 0x0000000216067890 */ /* 0x000fe4000fffe03f */
[----:B------:R-:W-:Y:S01]  /*1250*/  MOV R6, UR22 ;  /* 0x0000001600067c02 */ /* 0x000fe20008000f00 */
[----:B------:R-:W-:Y:S01]  /*1260*/  UMOV UR4, UR8 ;  /* 0x0000000800047c82 */ /* 0x000fe20008000000 */
[----:B------:R-:W-:Y:S01]  /*1270*/  UMOV UR5, UR9 ;  /* 0x0000000900057c82 */ /* 0x000fe20008000000 */
[----:B------:R-:W-:Y:S01]  /*1280*/  UMOV UR7, 0x80000020 ;  /* 0x8000002000077882 */ /* 0x000fe20000000000 */
[----:B------:R-:W-:Y:S01]  /*1290*/  UIADD3 UR18, UR22, 0x202, URZ ;  /* 0x0000020216127890 */ /* 0x000fe2000fffe03f */
[----:B------:R-:W-:Y:S01]  /*12a0*/  IADD3 R6, R4, 0x1, RZ ;  /* 0x0000000104067810 */ /* 0x000fe20007ffe0ff */
[----:B------:R-:W-:-:S02]  /*12b0*/  UIADD3 UR20, UR11, 0x200, URZ ;  /* 0x000002000b147890 */ /* 0x000fc4000fffe03f */
[----:B------:R-:W-:Y:S02]  /*12c0*/  UIADD3 UR24, UR11, 0x202, URZ ;  /* 0x000002020b187890 */ /* 0x000fe4000fffe03f */
[----:B------:R-:W-:Y:S02]  /*12d0*/  UIADD3 UR28, UR11, 0x300, URZ ;  /* 0x000003000b1c7890 */ /* 0x000fe4000fffe03f */
[----:B------:R-:W-:Y:S02]  /*12e0*/  UIADD3 UR32, UR11, 0x302, URZ ;  /* 0x000003020b207890 */ /* 0x000fe4000fffe03f */
[----:B------:R-:W-:Y:S02]  /*12f0*/  UIADD3 UR36, UR11, 0x400, URZ ;  /* 0x000004000b247890 */ /* 0x000fe4000fffe03f */
[----:B------:R-:W-:Y:S01]  /*1300*/  UIADD3 UR40, UR11, 0x402, URZ ;  /* 0x000004020b287890 */ /* 0x000fe2000fffe03f */
[----:B------:R-:W-:Y:S01]  /*1310*/  UMOV UR41, 0x80000020 ;  /* 0x8000002000297882 */ /* 0x000fe20000000000 */
[----:B------:R-:W-:Y:S01]  /*1320*/  UIADD3 UR44, UR11, 0x500, URZ ;  /* 0x000005000b2c7890 */ /* 0x000fe2000fffe03f */
[----:B------:R-:W-:Y:S01]  /*1330*/  UMOV UR45, 0x80000020 ;  /* 0x80000020002d7882 */ /* 0x000fe20000000000 */
[----:B------:R-:W-:Y:S01]  /*1340*/  UIADD3 UR48, UR11, 0x502, URZ ;  /* 0x000005020b307890 */ /* 0x000fe2000fffe03f */
[----:B------:R-:W-:Y:S01]  /*1350*/  UMOV UR49, 0x80000020 ;  /* 0x8000002000317882 */ /* 0x000fe20000000000 */
[----:B------:R-:W-:Y:S01]  /*1360*/  UIADD3 UR52, UR11, 0x600, URZ ;  /* 0x000006000b347890 */ /* 0x000fe2000fffe03f */
[----:B------:R-:W-:Y:S01]  /*1370*/  UMOV UR53, 0x80000020 ;  /* 0x8000002000357882 */ /* 0x000fe20000000000 */
[----:B------:R-:W-:-:S04]  /*1380*/  USHF.L.U32 UR10, UR10, 0x3, URZ ;  /* 0x000000030a0a7899 */ /* 0x000fc8000800063f */
[----:B------:R-:W-:Y:S01]  /*1390*/  ULOP3.LUT UR10, UR10, 0x8, URZ, 0xc, !UPT ;  /* 0x000000080a0a7892 */ /* 0x000fe2000f8e0c3f */
[----:B------:R-:W-:Y:S02]  /*13a0*/  WARPGROUP.DEPBAR.LE gsb0, 0x0 ;  /* 0x00008000000079c5 */ /* 0x000fe40000010000 */
[----:B------:R-:W-:-:S06]  /*13b0*/  WARPGROUP.ARRIVE ;  /* 0x00000000000079c5 */ /* 0x000fcc0000000000 */
[----:B------:R-:W-:Y:S01]  /*13c0*/  HGMMA.64x128x16.F32 R24, gdesc[UR4], R24, gsb0 ;  /* 0x01e00000041879f0 */ /* 0x000fe20008000818 */
[----:B------:R-:W-:Y:S01]  /*13d0*/  UIADD3 UR6, UR22, 0x200, URZ ;  /* 0x0000020016067890 */ /* 0x000fe2000fffe03f */
[----:B------:R-:W-:Y:S01]  /*13e0*/  UMOV UR4, UR12 ;  /* 0x0000000c00047c82 */ /* 0x000fe20008000000 */
[----:B------:R-:W-:Y:S01]  /*13f0*/  UMOV UR5, UR13 ;  /* 0x0000000d00057c82 */ /* 0x000fe20008000000 */
[----:B------:R-:W-:Y:S01]  /*1400*/  UMOV UR7, 0x80000020 ;  /* 0x8000002000077882 */ /* 0x000fe20000000000 */
        /* <DEDUP_REMOVED lines=9> */
[----:B------:R-:W-:Y:S03]  /*14a0*/  HGMMA.64x128x16.F32 R24, gdesc[UR16], R24, gsb0 ;  /* 0x01e00000101879f0 */ /* 0x000fe60008000818 */
[----:B------:R-:W-:Y:S02]  /*14b0*/  WARPGROUP.DEPBAR.LE gsb0, 0x0 ;  /* 0x00008000000079c5 */ /* 0x000fe40000010000 */
[----:B------:R-:W-:-:S07]  /*14c0*/  WARPGROUP.ARRIVE ;  /* 0x00000000000079c5 */ /* 0x000fce0000000000 */
        /* <DEDUP_REMOVED lines=57> */
[----:B------:R-:W-:Y:S02]  /*1860*/  UIADD3 UR4, UR11, 0x602, URZ ;  /* 0x000006020b047890 */ /* 0x000fe4000fffe03f */
[----:B------:R-:W-:Y:S01]  /*1870*/  UIADD3 UR6, UR22, 0xc02, URZ ;  /* 0x00000c0216067890 */ /* 0x000fe2000fffe03f */
[----:B------:R-:W-:Y:S01]  /*1880*/  UMOV UR5, 0x80000020 ;  /* 0x8000002000057882 */ /* 0x000fe20000000000 */
[----:B------:R-:W-:Y:S02]  /*1890*/  UMOV UR7, 0x80000020 ;  /* 0x8000002000077882 */ /* 0x000fe40000000000 */
[----:B------:R-:W-:Y:S02]  /*18a0*/  MOV R8, UR4 ;  /* 0x0000000400087c02 */ /* 0x000fe40008000f00 */
[----:B------:R-:W-:Y:S01]  /*18b0*/  MOV R9, UR5 ;  /* 0x0000000500097c02 */ /* 0x000fe20008000f00 */
[----:B------:R-:W-:-:S02]  /*18c0*/  WARPGROUP.DEPBAR.LE gsb0, 0x0 ;  /* 0x00008000000079c5 */ /* 0x000fc40000010000 */
[----:B------:R-:W-:-:S06]  /*18d0*/  WARPGROUP.ARRIVE ;  /* 0x00000000000079c5 */ /* 0x000fcc0000000000 */
[----:B------:R-:W-:Y:S01]  /*18e0*/  HGMMA.64x128x16.F32 R24, gdesc[UR4], R24, gsb0 ;  /* 0x01e00000041879f0 */ /* 0x000fe20008000818 */
[----:B------:R-:W-:Y:S01]  /*18f0*/  ULDC UR4, c[0x0][0x28c] ;  /* 0x0000a30000047ab9 */ /* 0x000fe20000000800 */
[----:B------:R-:W-:Y:S01]  /*1900*/  ULDC UR5, c[0x0][0x28c] ;  /* 0x0000a30000057ab9 */ /* 0x000fe20000000800 */
[----:B------:R-:W-:Y:S01]  /*1910*/  ISETP.GE.AND P6, PT, R6, UR4, PT ;  /* 0x0000000406007c0c */ /* 0x000fe2000bfc6270 */
[----:B------:R-:W-:Y:S01]  /*1920*/  ULDC UR4, c[0x0][0x28c] ;  /* 0x0000a30000047ab9 */ /* 0x000fe20000000800 */
[----:B------:R-:W-:Y:S02]  /*1930*/  IADD3 R6, R4, 0x9, RZ ;  /* 0x0000000904067810 */ /* 0x000fe40007ffe0ff */
[----:B------:R-:W-:Y:S01]  /*1940*/  ISETP.GE.AND P1, PT, R7, UR5, PT ;  /* 0x0000000507007c0c */ /* 0x000fe2000bf26270 */
[----:B------:R-:W-:Y:S01]  /*1950*/  ULDC UR5, c[0x0][0x28c] ;  /* 0x0000a30000057ab9 */ /* 0x000fe20000000800 */
[----:B------:R-:W-:Y:S01]  /*1960*/  ISETP.GE.AND P2, PT, R6, UR4, PT ;  /* 0x0000000406007c0c */ /* 0x000fe2000bf46270 */
[----:B------:R-:W-:Y:S01]  /*1970*/  ULDC UR4, c[0x0][0x28c] ;  /* 0x0000a30000047ab9 */ /* 0x000fe20000000800 */
[----:B------:R-:W-:-:S02]  /*1980*/  IADD3 R6, R4, 0x11, RZ ;  /* 0x0000001104067810 */ /* 0x000fc40007ffe0ff */
[----:B------:R-:W-:Y:S02]  /*1990*/  IADD3 R7, R4, 0x10, RZ ;  /* 0x0000001004077810 */ /* 0x000fe40007ffe0ff */
[----:B------:R-:W-:Y:S01]  /*19a0*/  ISETP.GE.AND P4, PT, R6, UR4, PT ;  /* 0x0000000406007c0c */ /* 0x000fe2000bf86270 */
[----:B------:R-:W-:Y:S01]  /*19b0*/  ULDC UR4, c[0x0][0x28c] ;  /* 0x0000a30000047ab9 */ /* 0x000fe20000000800 */
[C---:B------:R-:W-:Y:S02]  /*19c0*/  IADD3 R6, R4.reuse, 0x19, RZ ;  /* 0x0000001904067810 */ /* 0x040fe40007ffe0ff */
[----:B------:R-:W-:Y:S01]  /*19d0*/  ISETP.GE.AND P3, PT, R7, UR5, PT ;  /* 0x0000000507007c0c */ /* 0x000fe2000bf66270 */
[----:B------:R-:W-:Y:S01]  /*19e0*/  ULDC UR5, c[0x0][0x28c] ;  /* 0x0000a30000057ab9 */ /* 0x000fe20000000800 */
[----:B------:R-:W-:-:S04]  /*19f0*/  IADD3 R7, R4, 0x18, RZ ;  /* 0x0000001804077810 */ /* 0x000fc80007ffe0ff */
[----:B------:R-:W-:Y:S01]  /*1a00*/  ISETP.GE.AND P5, PT, R7, UR5, PT ;  /* 0x0000000507007c0c */ /* 0x000fe2000bfa6270 */
[----:B------:R-:W-:Y:S01]  /*1a10*/  ULDC UR5, c[0x0][0x604] ;  /* 0x0001810000057ab9 */ /* 0x000fe20000000800 */
[----:B------:R-:W-:Y:S02]  /*1a20*/  WARPGROUP.DEPBAR.LE gsb0, 0x0 ;  /* 0x00008000000079c5 */ /* 0x000fe40000010000 */
[----:B------:R-:W-:Y:S02]  /*1a30*/  FSEL R25, R25, -INF , !P6 ;  /* 0xff80000019197808 */ /* 0x000fe40007000000 */
[----:B------:R-:W-:Y:S02]  /*1a40*/  FSEL R27, R27, -INF , !P6 ;  /* 0xff8000001b1b7808 */ /* 0x000fe40007000000 */
[----:B------:R-:W-:Y:S01]  /*1a50*/  ISETP.GE.AND P6, PT, R6, UR4, PT ;  /* 0x0000000406007c0c */ /* 0x000fe2000bfc6270 */
[----:B------:R-:W-:Y:S01]  /*1a60*/  ULDC UR4, c[0x0][0x28c] ;  /* 0x0000a30000047ab9 */ /* 0x000fe20000000800 */
[----:B------:R-:W-:-:S02]  /*1a70*/  IADD3 R6, R4, 0x20, RZ ;  /* 0x0000002004067810 */ /* 0x000fc40007ffe0ff */
[----:B------:R-:W-:Y:S02]  /*1a80*/  FSEL R28, R28, -INF , !P1 ;  /* 0xff8000001c1c7808 */ /* 0x000fe40004800000 */
[----:B------:R-:W-:Y:S02]  /*1a90*/  FSEL R30, R30, -INF , !P1 ;  /* 0xff8000001e1e7808 */ /* 0x000fe40004800000 */
[----:B------:R-:W-:Y:S01]  /*1aa0*/  ISETP.GE.AND P1, PT, R6, UR4, PT ;  /* 0x0000000406007c0c */ /* 0x000fe2000bf26270 */
[----:B------:R-:W-:Y:S01]  /*1ab0*/  ULDC UR4, c[0x0][0x28c] ;  /* 0x0000a30000047ab9 */ /* 0x000fe20000000800 */
[----:B------:R-:W-:Y:S02]  /*1ac0*/  IADD3 R6, R4, 0x21, RZ ;  /* 0x0000002104067810 */ /* 0x000fe40007ffe0ff */
[----:B------:R-:W-:Y:S02]  /*1ad0*/  FSEL R29, R29, -INF , !P2 ;  /* 0xff8000001d1d7808 */ /* 0x000fe40005000000 */
[----:B------:R-:W-:-:S02]  /*1ae0*/  FSEL R31, R31, -INF , !P2 ;  /* 0xff8000001f1f7808 */ /* 0x000fc40005000000 */
[----:B------:R-:W-:Y:S01]  /*1af0*/  ISETP.GE.AND P2, PT, R6, UR4, PT ;  /* 0x0000000406007c0c */ /* 0x000fe2000bf46270 */
[----:B------:R-:W-:Y:S01]  /*1b00*/  ULDC UR4, c[0x0][0x28c] ;  /* 0x0000a30000047ab9 */ /* 0x000fe20000000800 */
[----:B------:R-:W-:Y:S02]  /*1b10*/  IADD3 R6, R4, 0x28, RZ ;  /* 0x0000002804067810 */ /* 0x000fe40007ffe0ff */
        /* <DEDUP_REMOVED lines=39> */
[----:B------:R-:W-:Y:S02]  /*1d90*/  FSEL R48, R48, -INF , !P5 ;  /* 0xff80000030307808 */ /* 0x000fe40006800000 */
[----:B------:R-:W-:Y:S02]  /*1da0*/  FSEL R50, R50, -INF , !P5 ;  /* 0xff80000032327808 */ /* 0x000fe40006800000 */
[C---:B------:R-:W-:Y:S01]  /*1db0*/  ISETP.GE.AND P5, PT, R4.reuse, UR4, PT ;  /* 0x0000000404007c0c */ /* 0x040fe2000bfa6270 */
[----:B------:R-:W-:Y:S01]  /*1dc0*/  ULDC UR4, c[0x0][0x28c] ;  /* 0x0000a30000047ab9 */ /* 0x000fe20000000800 */
[----:B------:R-:W-:-:S02]  /*1dd0*/  IADD3 R6, R4, 0x48, RZ ;  /* 0x0000004804067810 */ /* 0x000fc40007ffe0ff */
[----:B------:R-:W-:Y:S02]  /*1de0*/  FSEL R26, R26, -INF , !P5 ;  /* 0xff8000001a1a7808 */ /* 0x000fe40006800000 */
[----:B------:R-:W-:Y:S02]  /*1df0*/  FSEL R49, R49, -INF , !P6 ;  /* 0xff80000031317808 */ /* 0x000fe40007000000 */
[----:B------:R-:W-:Y:S02]  /*1e00*/  FSEL R51, R51, -INF , !P6 ;  /* 0xff80000033337808 */ /* 0x000fe40007000000 */
[----:B------:R-:W-:Y:S01]  /*1e10*/  ISETP.GE.AND P6, PT, R6, UR4, PT ;  /* 0x0000000406007c0c */ /* 0x000fe2000bfc6270 */
[----:B------:R-:W-:Y:S01]  /*1e20*/  ULDC UR4, c[0x0][0x28c] ;  /* 0x0000a30000047ab9 */ /* 0x000fe20000000800 */
[----:B------:R-:W-:Y:S02]  /*1e30*/  IADD3 R6, R4, 0x49, RZ ;  /* 0x0000004904067810 */ /* 0x000fe40007ffe0ff */
[----:B------:R-:W-:-:S02]  /*1e40*/  FMNMX R7, R26, R27, !PT ;  /* 0x0000001b1a077209 */ /* 0x000fc40007800000 */
[----:B------:R-:W-:Y:S02]  /*1e50*/  FSEL R52, R52, -INF , !P1 ;  /* 0xff80000034347808 */ /* 0x000fe40004800000 */
[----:B------:R-:W-:Y:S02]  /*1e60*/  FSEL R54, R54, -INF , !P1 ;  /* 0xff80000036367808 */ /* 0x000fe40004800000 */
[----:B------:R-:W-:Y:S01]  /*1e70*/  ISETP.GE.AND P1, PT, R6, UR4, PT ;  /* 0x0000000406007c0c */ /* 0x000fe2000bf26270 */
[----:B------:R-:W-:Y:S01]  /*1e80*/  ULDC UR4, c[0x0][0x28c] ;  /* 0x0000a30000047ab9 */ /* 0x000fe20000000800 */
[----:B------:R-:W-:Y:S02]  /*1e90*/  FMNMX R6, R30, R7, !PT ;  /* 0x000000071e067209 */ /* 0x000fe40007800000 */
[----:B------:R-:W-:Y:S02]  /*1ea0*/  FSEL R53, R53, -INF , !P2 ;  /* 0xff80000035357808 */ /* 0x000fe40005000000 */
[----:B------:R-:W-:-:S02]  /*1eb0*/  FMNMX R7, R31, R6, !PT ;  /* 0x000000061f077209 */ /* 0x000fc40007800000 */
[----:B------:R-:W-:Y:S02]  /*1ec0*/  FSEL R55, R55, -INF , !P2 ;  /* 0xff80000037377808 */ /* 0x000fe40005000000 */
[----:B------:R-:W-:Y:S02]  /*1ed0*/  FMNMX R6, R34, R7, !PT ;  /* 0x0000000722067209 */ /* 0x000fe40007800000 */
[----:B------:R-:W-:Y:S01]  /*1ee0*/  ISETP.GE.AND P2, PT, R12, UR4, PT ;  /* 0x000000040c007c0c */ /* 0x000fe2000bf46270 */
[----:B------:R-:W-:Y:S01]  /*1ef0*/  ULDC UR4, c[0x0][0x28c] ;  /* 0x0000a30000047ab9 */ /* 0x000fe20000000800 */
[----:B------:R-:W-:Y:S02]  /*1f00*/  FMNMX R7, R35, R6, !PT ;  /* 0x0000000623077209 */ /* 0x000fe40007800000 */
[----:B------:R-:W-:Y:S02]  /*1f10*/  IADD3 R12, R4, 0x51, RZ ;  /* 0x00000051040c7810 */ /* 0x000fe40007ffe0ff */
[----:B------:R-:W-:-:S02]  /*1f20*/  FMNMX R6, R38, R7, !PT ;  /* 0x0000000726067209 */ /* 0x000fc40007800000 */
[----:B------:R-:W-:Y:S02]  /*1f30*/  FSEL R56, R56, -INF , !P3 ;  /* 0xff80000038387808 */ /* 0x000fe40005800000 */
[----:B------:R-:W-:Y:S02]  /*1f40*/  FSEL R58, R58, -INF , !P3 ;  /* 0xff8000003a3a7808 */ /* 0x000fe40005800000 */
[----:B------:R-:W-:Y:S01]  /*1f50*/  ISETP.GE.AND P3, PT, R12, UR4, PT ;  /* 0x000000040c007c0c */ /* 0x000fe2000bf66270 */
[----:B------:R-:W-:Y:S01]  /*1f60*/  ULDC UR4, c[0x0][0x28c] ;  /* 0x0000a30000047ab9 */ /* 0x000fe20000000800 */
[----:B------:R-:W-:Y:S02]  /*1f70*/  IADD3 R12, R4, 0x58, RZ ;  /* 0x00000058040c7810 */ /* 0x000fe40007ffe0ff */
[----:B------:R-:W-:Y:S02]  /*1f80*/  FMNMX R7, R39, R6, !PT ;  /* 0x0000000627077209 */ /* 0x000fe40007800000 */
[----:B------:R-:W-:-:S02]  /*1f90*/  FSEL R57, R57, -INF , !P4 ;  /* 0xff80000039397808 */ /* 0x000fc40006000000 */
[----:B------:R-:W-:Y:S02]  /*1fa0*/  FSEL R59, R59, -INF , !P4 ;  /* 0xff8000003b3b7808 */ /* 0x000fe40006000000 */
[----:B------:R-:W-:Y:S01]  /*1fb0*/  ISETP.GE.AND P4, PT, R12, UR4, PT ;  /* 0x000000040c007c0c */ /* 0x000fe2000bf86270 */
[----:B------:R-:W-:Y:S01]  /*1fc0*/  ULDC UR4, c[0x0][0x28c] ;  /* 0x0000a30000047ab9 */ /* 0x000fe20000000800 */
[----:B------:R-:W-:Y:S02]  /*1fd0*/  FMNMX R6, R42, R7, !PT ;  /* 0x000000072a067209 */ /* 0x000fe40007800000 */
[----:B------:R-:W-:Y:S02]  /*1fe0*/  IADD3 R12, R4, 0x59, RZ ;  /* 0x00000059040c7810 */ /* 0x000fe40007ffe0ff */
[----:B------:R-:W-:Y:S02]  /*1ff0*/  FSEL R60, R60, -INF , !P6 ;  /* 0xff8000003c3c7808 */ /* 0x000fe40007000000 */
[----:B------:R-:W-:-:S02]  /*2000*/  FSEL R62, R62, -INF , !P6 ;  /* 0xff8000003e3e7808 */ /* 0x000fc40007000000 */
[----:B------:R-:W-:Y:S02]  /*2010*/  FMNMX R7, R43, R6, !PT ;  /* 0x000000062b077209 */ /* 0x000fe40007800000 */
[----:B------:R-:W-:Y:S01]  /*2020*/  ISETP.GE.AND P6, PT, R12, UR4, PT ;  /* 0x000000040c007c0c */ /* 0x000fe2000bfc6270 */
[----:B------:R-:W-:Y:S01]  /*2030*/  ULDC UR4, c[0x0][0x28c] ;  /* 0x0000a30000047ab9 */ /* 0x000fe20000000800 */
[----:B------:R-:W-:Y:S02]  /*2040*/  IADD3 R12, R4, 0x60, RZ ;  /* 0x00000060040c7810 */ /* 0x000fe40007ffe0ff */
[----:B------:R-:W-:Y:S02]  /*2050*/  FMNMX R6, R46, R7, !PT ;  /* 0x000000072e067209 */ /* 0x000fe40007800000 */
[----:B------:R-:W-:Y:S02]  /*2060*/  FSEL R61, R61, -INF , !P1 ;  /* 0xff8000003d3d7808 */ /* 0x000fe40004800000 */
[----:B------:R-:W-:-:S02]  /*2070*/  FSEL R63, R63, -INF , !P1 ;  /* 0xff8000003f3f7808 */ /* 0x000fc40004800000 */
[----:B------:R-:W-:Y:S01]  /*2080*/  ISETP.GE.AND P1, PT, R12, UR4, PT ;  /* 0x000000040c007c0c */ /* 0x000fe2000bf26270 */
[----:B------:R-:W-:Y:S01]  /*2090*/  ULDC UR4, c[0x0][0x28c] ;  /* 0x0000a30000047ab9 */ /* 0x000fe20000000800 */
[----:B------:R-:W-:Y:S02]  /*20a0*/  IADD3 R12, R4, 0x61, RZ ;  /* 0x00000061040c7810 */ /* 0x000fe40007ffe0ff */
[----:B------:R-:W-:Y:S02]  /*20b0*/  FMNMX R7, R47, R6, !PT ;  /* 0x000000062f077209 */ /* 0x000fe40007800000 */
[----:B------:R-:W-:Y:S02]  /*20c0*/  FSEL R6, R24, -INF , !P5 ;  /* 0xff80000018067808 */ /* 0x000fe40006800000 */
[----:B------:R-:W-:Y:S01]  /*20d0*/  ISETP.GE.AND P5, PT, R12, UR4, PT ;  /* 0x000000040c007c0c */ /* 0x000fe2000bfa6270 */
[----:B------:R-:W-:Y:S01]  /*20e0*/  ULDC UR4, c[0x0][0x28c] ;  /* 0x0000a30000047ab9 */ /* 0x000fe20000000800 */
[----:B------:R-:W-:-:S02]  /*20f0*/  FMNMX R12, R50, R7, !PT ;  /* 0x00000007320c7209 */ /* 0x000fc40007800000 */
[----:B------:R-:W-:Y:S02]  /*2100*/  FMNMX R7, R6, R25, !PT ;  /* 0x0000001906077209 */ /* 0x000fe40007800000 */
[----:B------:R-:W-:Y:S02]  /*2110*/  FMNMX R13, R51, R12, !PT ;  /* 0x0000000c330d7209 */ /* 0x000fe40007800000 */
[----:B------:R-:W-:Y:S02]  /*2120*/  FMNMX R12, R28, R7, !PT ;  /* 0x000000071c0c7209 */ /* 0x000fe40007800000 */
[----:B------:R-:W-:Y:S02]  /*2130*/  FSEL R64, R64, -INF , !P2 ;  /* 0xff80000040407808 */ /* 0x000fe40005000000 */
[----:B------:R-:W-:Y:S02]  /*2140*/  FSEL R66, R66, -INF , !P2 ;  /* 0xff80000042427808 */ /* 0x000fe40005000000 */
[----:B------:R-:W-:Y:S01]  /*2150*/  ISETP.GE.AND P2, PT, R14, UR4, PT ;  /* 0x000000040e007c0c */ /* 0x000fe2000bf46270 */
[----:B------:R-:W-:Y:S01]  /*2160*/  ULDC UR4, c[0x0][0x28c] ;  /* 0x0000a30000047ab9 */ /* 0x000fe20000000800 */
[----:B------:R-:W-:-:S02]  /*2170*/  FMNMX R14, R54, R13, !PT ;  /* 0x0000000d360e7209 */ /* 0x000fc40007800000 */
[----:B------:R-:W-:Y:S02]  /*2180*/  FMNMX R7, R29, R12, !PT ;  /* 0x0000000c1d077209 */ /* 0x000fe40007800000 */
[----:B------:R-:W-:Y:S02]  /*2190*/  FMNMX R13, R55, R14, !PT ;  /* 0x0000000e370d7209 */ /* 0x000fe40007800000 */
[----:B------:R-:W-:Y:S02]  /*21a0*/  FMNMX R12, R32, R7, !PT ;  /* 0x00000007200c7209 */ /* 0x000fe40007800000 */
[----:B------:R-:W-:Y:S02]  /*21b0*/  FMNMX R14, R58, R13, !PT ;  /* 0x0000000d3a0e7209 */ /* 0x000fe40007800000 */
[----:B------:R-:W-:Y:S02]  /*21c0*/  FMNMX R7, R33, R12, !PT ;  /* 0x0000000c21077209 */ /* 0x000fe40007800000 */
[----:B------:R-:W-:-:S02]  /*21d0*/  FMNMX R13, R59, R14, !PT ;  /* 0x0000000e3b0d7209 */ /* 0x000fc40007800000 */
[----:B------:R-:W-:Y:S02]  /*21e0*/  FMNMX R12, R36, R7, !PT ;  /* 0x00000007240c7209 */ /* 0x000fe40007800000 */
[----:B------:R-:W-:Y:S02]  /*21f0*/  FMNMX R14, R62, R13, !PT ;  /* 0x0000000d3e0e7209 */ /* 0x000fe40007800000 */
[----:B------:R-:W-:Y:S02]  /*2200*/  FMNMX R7, R37, R12, !PT ;  /* 0x0000000c25077209 */ /* 0x000fe40007800000 */
[----:B------:R-:W-:Y:S02]  /*2210*/  FMNMX R13, R63, R14, !PT ;  /* 0x0000000e3f0d7209 */ /* 0x000fe40007800000 */
[----:B------:R-:W-:Y:S02]  /*2220*/  FMNMX R12, R40, R7, !PT ;  /* 0x00000007280c7209 */ /* 0x000fe40007800000 */
[----:B------:R-:W-:-:S02]  /*2230*/  FSEL R67, R67, -INF , !P3 ;  /* 0xff80000043437808 */ /* 0x000fc40005800000 */
[----:B------:R-:W-:Y:S02]  /*2240*/  FMNMX R14, R66, R13, !PT ;  /* 0x0000000d420e7209 */ /* 0x000fe40007800000 */
[----:B------:R-:W-:Y:S02]  /*2250*/  FMNMX R7, R41, R12, !PT ;  /* 0x0000000c29077209 */ /* 0x000fe40007800000 */
[----:B------:R-:W-:Y:S02]  /*2260*/  FSEL R70, R70, -INF , !P4 ;  /* 0xff80000046467808 */ /* 0x000fe40006000000 */
[----:B------:R-:W-:Y:S02]  /*2270*/  FMNMX R13, R67, R14, !PT ;  /* 0x0000000e430d7209 */ /* 0x000fe40007800000 */
[----:B------:R-:W-:Y:S01]  /*2280*/  FMNMX R12, R44, R7, !PT ;  /* 0x000000072c0c7209 */ /* 0x000fe20007800000 */
[----:B------:R-:W1:Y:S01]  /*2290*/  LDC R14, c[0x0][0x28c] ;  /* 0x0000a300ff0e7b82 */ /* 0x000e620000000800 */
[----:B------:R-:W-:-:S02]  /*22a0*/  FSEL R71, R71, -INF , !P6 ;  /* 0xff80000047477808 */ /* 0x000fc40007000000 */
[----:B------:R-:W-:Y:S02]  /*22b0*/  FMNMX R18, R70, R13, !PT ;  /* 0x0000000d46127209 */ /* 0x000fe40007800000 */
[----:B------:R-:W-:Y:S02]  /*22c0*/  FMNMX R7, R45, R12, !PT ;  /* 0x0000000c2d077209 */ /* 0x000fe40007800000 */
[----:B------:R-:W-:Y:S02]  /*22d0*/  FSEL R74, R74, -INF , !P1 ;  /* 0xff8000004a4a7808 */ /* 0x000fe40004800000 */
[----:B------:R-:W-:Y:S02]  /*22e0*/  FMNMX R13, R71, R18, !PT ;  /* 0x00000012470d7209 */ /* 0x000fe40007800000 */
[----:B------:R-:W-:Y:S02]  /*22f0*/  FMNMX R12, R48, R7, !PT ;  /* 0x00000007300c7209 */ /* 0x000fe40007800000 */
[----:B------:R-:W-:-:S02]  /*2300*/  FSEL R75, R75, -INF , !P5 ;  /* 0xff8000004b4b7808 */ /* 0x000fc40006800000 */
[----:B------:R-:W-:Y:S02]  /*2310*/  FMNMX R18, R74, R13, !PT ;  /* 0x0000000d4a127209 */ /* 0x000fe40007800000 */
[----:B------:R-:W-:Y:S02]  /*2320*/  FMNMX R7, R49, R12, !PT ;  /* 0x0000000c31077209 */ /* 0x000fe40007800000 */
[----:B------:R-:W-:Y:S02]  /*2330*/  FSEL R78, R78, -INF , !P2 ;  /* 0xff8000004e4e7808 */ /* 0x000fe40005000000 */
[----:B------:R-:W-:Y:S02]  /*2340*/  FMNMX R13, R75, R18, !PT ;  /* 0x000000124b0d7209 */ /* 0x000fe40007800000 */
[----:B------:R-:W-:Y:S02]  /*2350*/  FMNMX R12, R52, R7, !PT ;  /* 0x00000007340c7209 */ /* 0x000fe40007800000 */
[----:B------:R-:W-:-:S02]  /*2360*/  FMNMX R18, R78, R13, !PT ;  /* 0x0000000d4e127209 */ /* 0x000fc40007800000 */
[----:B------:R-:W-:Y:S02]  /*2370*/  FMNMX R13, R53, R12, !PT ;  /* 0x0000000c350d7209 */ /* 0x000fe40007800000 */
[----:B------:R-:W-:Y:S02]  /*2380*/  FSEL R65, R65, -INF , !P3 ;  /* 0xff80000041417808 */ /* 0x000fe40005800000 */
[----:B------:R-:W-:Y:S01]  /*2390*/  ISETP.GE.AND P3, PT, R15, UR4, PT ;  /* 0x000000040f007c0c */ /* 0x000fe2000bf66270 */
[----:B------:R-:W-:Y:S01]  /*23a0*/  ULDC UR4, c[0x0][0x28c] ;  /* 0x0000a30000047ab9 */ /* 0x000fe20000000800 */
[C---:B------:R-:W-:Y:S02]  /*23b0*/  IADD3 R7, R4.reuse, 0x79, RZ ;  /* 0x0000007904077810 */ /* 0x040fe40007ffe0ff */
[----:B------:R-:W-:Y:S02]  /*23c0*/  IADD3 R15, R4, 0x70, RZ ;  /* 0x00000070040f7810 */ /* 0x000fe40007ffe0ff */
[----:B------:R-:W-:-:S02]  /*23d0*/  FMNMX R12, R56, R13, !PT ;  /* 0x0000000d380c7209 */ /* 0x000fc40007800000 */
[----:B------:R-:W-:Y:S02]  /*23e0*/  FSEL R73, R73, -INF , !P5 ;  /* 0xff80000049497808 */ /* 0x000fe40006800000 */
[----:B------:R-:W-:Y:S02]  /*23f0*/  FSEL R68, R68, -INF , !P4 ;  /* 0xff80000044447808 */ /* 0x000fe40006000000 */
[----:B-1----:R-:W-:Y:S02]  /*2400*/  ISETP.GE.AND P5, PT, R7, R14, PT ;  /* 0x0000000e0700720c */ /* 0x002fe40003fa6270 */
[----:B------:R-:W-:Y:S01]  /*2410*/  ISETP.GE.AND P4, PT, R15, UR4, PT ;  /* 0x000000040f007c0c */ /* 0x000fe2000bf86270 */
[----:B------:R-:W-:Y:S01]  /*2420*/  ULDC UR4, c[0x0][0x28c] ;  /* 0x0000a30000047ab9 */ /* 0x000fe20000000800 */
[----:B------:R-:W-:Y:S02]  /*2430*/  FMNMX R7, R57, R12, !PT ;  /* 0x0000000c39077209 */ /* 0x000fe40007800000 */
[----:B------:R-:W-:-:S02]  /*2440*/  IADD3 R15, R4, 0x71, RZ ;  /* 0x00000071040f7810 */ /* 0x000fc40007ffe0ff */
[----:B------:R-:W-:Y:S02]  /*2450*/  FSEL R69, R69, -INF , !P6 ;  /* 0xff80000045457808 */ /* 0x000fe40007000000 */
[----:B------:R-:W-:Y:S02]  /*2460*/  FMNMX R12, R60, R7, !PT ;  /* 0x000000073c0c7209 */ /* 0x000fe40007800000 */
[----:B------:R-:W-:Y:S01]  /*2470*/  ISETP.GE.AND P6, PT, R15, UR4, PT ;  /* 0x000000040f007c0c */ /* 0x000fe2000bfc6270 */
[----:B------:R-:W-:Y:S01]  /*2480*/  ULDC UR4, c[0x0][0x28c] ;  /* 0x0000a30000047ab9 */ /* 0x000fe20000000800 */
[----:B------:R-:W-:Y:S02]  /*2490*/  IADD3 R15, R4, 0x78, RZ ;  /* 0x00000078040f7810 */ /* 0x000fe40007ffe0ff */
[----:B------:R-:W-:Y:S02]  /*24a0*/  FSEL R79, R79, -INF , !P3 ;  /* 0xff8000004f4f7808 */ /* 0x000fe40005800000 */
[----:B------:R-:W-:-:S02]  /*24b0*/  FMNMX R7, R61, R12, !PT ;  /* 0x0000000c3d077209 */ /* 0x000fc40007800000 */
[----:B------:R-:W-:Y:S02]  /*24c0*/  FSEL R72, R72, -INF , !P1 ;  /* 0xff80000048487808 */ /* 0x000fe40004800000 */
[----:B------:R-:W-:Y:S01]  /*24d0*/  ISETP.GE.AND P1, PT, R15, UR4, PT ;  /* 0x000000040f007c0c */ /* 0x000fe2000bf26270 */
[----:B------:R-:W-:Y:S01]  /*24e0*/  ULDC UR4, c[0x0][0x604] ;  /* 0x0001810000047ab9 */ /* 0x000fe20000000800 */
        /* <DEDUP_REMOVED lines=12> */
[----:B------:R-:W-:Y:S02]  /*25b0*/  FMNMX R18, R87, R18, !PT ;  /* 0x0000001257127209 */ /* 0x000fe40007800000 */
[----:B------:R-:W-:Y:S02]  /*25c0*/  FMNMX R12, R72, R7, !PT ;  /* 0x00000007480c7209 */ /* 0x000fe40007800000 */
[----:B------:R-:W-:Y:S01]  /*25d0*/  FSEL R76, R76, -INF , !P2 ;  /* 0xff8000004c4c7808 */ /* 0x000fe20005000000 */
[----:B------:R-:W1:Y:S01]  /*25e0*/  SHFL.BFLY PT, R13, R18, 0x1, 0x1f ;  /* 0x0c201f00120d7f89 */ /* 0x000e6200000e0000 */
[----:B------:R-:W-:-:S02]  /*25f0*/  FMNMX R7, R73, R12, !PT ;  /* 0x0000000c49077209 */ /* 0x000fc40007800000 */
[----:B------:R-:W-:Y:S02]  /*2600*/  FSEL R77, R77, -INF , !P3 ;  /* 0xff8000004d4d7808 */ /* 0x000fe40005800000 */
[----:B------:R-:W-:Y:S02]  /*2610*/  FMNMX R12, R76, R7, !PT ;  /* 0x000000074c0c7209 */ /* 0x000fe40007800000 */
[----:B------:R-:W-:Y:S02]  /*2620*/  FSEL R80, R80, -INF , !P4 ;  /* 0xff80000050507808 */ /* 0x000fe40006000000 */
[----:B------:R-:W-:Y:S02]  /*2630*/  FMNMX R7, R77, R12, !PT ;  /* 0x0000000c4d077209 */ /* 0x000fe40007800000 */
[----:B------:R-:W-:Y:S02]  /*2640*/  FSEL R81, R81, -INF , !P6 ;  /* 0xff80000051517808 */ /* 0x000fe40007000000 */
[----:B------:R-:W-:-:S02]  /*2650*/  FMNMX R12, R80, R7, !PT ;  /* 0x00000007500c7209 */ /* 0x000fc40007800000 */
[----:B------:R-:W-:Y:S02]  /*2660*/  FSEL R84, R84, -INF , !P1 ;  /* 0xff80000054547808 */ /* 0x000fe40004800000 */
[----:B------:R-:W-:Y:S02]  /*2670*/  FMNMX R7, R81, R12, !PT ;  /* 0x0000000c51077209 */ /* 0x000fe40007800000 */
[----:B------:R-:W-:Y:S02]  /*2680*/  FSEL R85, R85, -INF , !P5 ;  /* 0xff80000055557808 */ /* 0x000fe40006800000 */
[----:B------:R-:W-:Y:S02]  /*2690*/  FMNMX R12, R84, R7, !PT ;  /* 0x00000007540c7209 */ /* 0x000fe40007800000 */
[----:B-1----:R-:W-:Y:S02]  /*26a0*/  FMNMX R15, R18, R13, !PT ;  /* 0x0000000d120f7209 */ /* 0x002fe40007800000 */
[----:B------:R-:W-:-:S03]  /*26b0*/  FMNMX R12, R85, R12, !PT ;  /* 0x0000000c550c7209 */ /* 0x000fc60007800000 */
[----:B------:R-:W1:Y:S04]  /*26c0*/  SHFL.BFLY PT, R18, R15, 0x2, 0x1f ;  /* 0x0c401f000f127f89 */ /* 0x000e6800000e0000 */
[----:B------:R-:W2:Y:S01]  /*26d0*/  SHFL.BFLY PT, R7, R12, 0x1, 0x1f ;  /* 0x0c201f000c077f89 */ /* 0x000ea200000e0000 */
[----:B-1----:R-:W-:Y:S02]  /*26e0*/  FMNMX R13, R15, R18, !PT ;  /* 0x000000120f0d7209 */ /* 0x002fe40007800000 */
[----:B--2---:R-:W-:Y:S02]  /*26f0*/  FMNMX R7, R12, R7, !PT ;  /* 0x000000070c077209 */ /* 0x004fe40007800000 */
[----:B------:R-:W-:-:S03]  /*2700*/  FSETP.NEU.AND P1, PT, R13, -INF , PT ;  /* 0xff8000000d00780b */ /* 0x000fc60003f2d000 */
[----:B------:R-:W1:Y:S01]  /*2710*/  SHFL.BFLY PT, R12, R7, 0x2, 0x1f ;  /* 0x0c401f00070c7f89 */ /* 0x000e6200000e0000 */
[----:B------:R-:W-:-:S05]  /*2720*/  FSEL R15, R13, RZ, P1 ;  /* 0x000000ff0d0f7208 */ /* 0x000fca0000800000 */
[----:B------:R-:W-:Y:S01]  /*2730*/  FMUL R18, R15, UR4 ;  /* 0x000000040f127c20 */ /* 0x000fe20008400000 */
[----:B------:R-:W-:-:S03]  /*2740*/  ULDC UR4, c[0x0][0x604] ;  /* 0x0001810000047ab9 */ /* 0x000fc60000000800 */
[--C-:B------:R-:W-:Y:S01]  /*2750*/  FFMA R15, R26, UR4, -R18.reuse ;  /* 0x000000041a0f7c23 */ /* 0x100fe20008000812 */
[----:B------:R-:W-:Y:S02]  /*2760*/  ULDC UR4, c[0x0][0x604] ;  /* 0x0001810000047ab9 */ /* 0x000fe40000000800 */
[--C-:B------:R-:W-:Y:S01]  /*2770*/  FFMA R20, R27, UR4, -R18.reuse ;  /* 0x000000041b147c23 */ /* 0x100fe20008000812 */
[----:B------:R-:W-:Y:S01]  /*2780*/  ULDC UR4, c[0x0][0x604] ;  /* 0x0001810000047ab9 */ /* 0x000fe20000000800 */
[----:B------:R-:W-:Y:S01]  /*2790*/  FSETP.GEU.AND P1, PT, R15, -126, PT ;  /* 0xc2fc00000f00780b */ /* 0x000fe20003f2e000 */
        /* <DEDUP_REMOVED lines=8> */
[----:B-1----:R-:W-:Y:S01]  /*2820*/  FMNMX R12, R7, R12, !PT ;  /* 0x0000000c070c7209 */ /* 0x002fe20007800000 */
[--C-:B------:R-:W-:Y:S01]  /*2830*/  FFMA R24, R35, UR4, -R18.reuse ;  /* 0x0000000423187c23 */ /* 0x100fe20008000812 */
[----:B------:R-:W-:Y:S01]  /*2840*/  FSETP.GEU.AND P2, PT, R22, -126, PT ;  /* 0xc2fc00001600780b */ /* 0x000fe20003f4e000 */
[----:B------:R-:W-:Y:S01]  /*2850*/  ULDC UR4, c[0x0][0x604] ;  /* 0x0001810000047ab9 */ /* 0x000fe20000000800 */
[----:B------:R-:W-:Y:S01]  /*2860*/  FSETP.NEU.AND P5, PT, R12, -INF , PT ;  /* 0xff8000000c00780b */ /* 0x000fe20003fad000 */
[----:B------:R-:W-:Y:S01]  /*2870*/  @!P1 FMUL R15, R15, 0.5 ;  /* 0x3f0000000f0f9820 */ /* 0x000fe20000400000 */
[----:B------:R-:W-:Y:S01]  /*2880*/  FSETP.GEU.AND P6, PT, R17, -126, PT ;  /* 0xc2fc00001100780b */ /* 0x000fe20003fce000 */
[----:B------:R-:W-:Y:S01]  /*2890*/  @!P4 FMUL R20, R20, 0.5 ;  /* 0x3f0000001414c820 */ /* 0x000fe20000400000 */
[----:B------:R-:W-:Y:S01]  /*28a0*/  FSEL R7, R12, RZ, P5 ;  /* 0x000000ff0c077208 */ /* 0x000fe20002800000 */
[----:B------:R-:W-:Y:S01]  /*28b0*/  FFMA R31, R38, UR4, -R18 ;  /* 0x00000004261f7c23 */ /* 0x000fe20008000812 */
[----:B------:R-:W-:Y:S01]  /*28c0*/  FSETP.GEU.AND P5, PT, R24, -126, PT ;  /* 0xc2fc00001800780b */ /* 0x000fe20003fae000 */
[----:B------:R-:W-:Y:S01]  /*28d0*/  @!P3 FMUL R27, R27, 0.5 ;  /* 0x3f0000001b1bb820 */ /* 0x000fe20000400000 */
[----:B------:R-:W1:Y:S01]  /*28e0*/  MUFU.EX2 R15, R15 ;  /* 0x0000000f000f7308 */ /* 0x000e620000000800 */
[----:B------:R-:W-:-:S02]  /*28f0*/  ULDC UR4, c[0x0][0x604] ;  /* 0x0001810000047ab9 */ /* 0x000fc40000000800 */
[----:B------:R-:W-:Y:S01]  /*2900*/  @!P2 FMUL R22, R22, 0.5 ;  /* 0x3f0000001616a820 */ /* 0x000fe20000400000 */
[--C-:B------:R-:W-:Y:S01]  /*2910*/  FFMA R26, R39, UR4, -R18.reuse ;  /* 0x00000004271a7c23 */ /* 0x100fe20008000812 */
[----:B------:R-:W-:Y:S02]  /*2920*/  ULDC UR4, c[0x0][0x604] ;  /* 0x0001810000047ab9 */ /* 0x000fe40000000800 */
[----:B------:R-:W-:Y:S01]  /*2930*/  @!P6 FMUL R17, R17, 0.5 ;  /* 0x3f0000001111e820 */ /* 0x000fe20000400000 */
[----:B------:R-:W2:Y:S01]  /*2940*/  MUFU.EX2 R27, R27 ;  /* 0x0000001b001b7308 */ /* 0x000ea20000000800 */
[--C-:B------:R-:W-:Y:S01]  /*2950*/  FFMA R19, R42, UR4, -R18.reuse ;  /* 0x000000042a137c23 */ /* 0x100fe20008000812 */
[----:B------:R-:W-:Y:S01]  /*2960*/  ULDC UR4, c[0x0][0x604] ;  /* 0x0001810000047ab9 */ /* 0x000fe20000000800 */
[----:B------:R-:W-:Y:S01]  /*2970*/  @!P5 FMUL R24, R24, 0.5 ;  /* 0x3f0000001818d820 */ /* 0x000fe20000400000 */
[----:B------:R-:W-:Y:S01]  /*2980*/  FFMA R30, R43, UR4, -R18 ;  /* 0x000000042b1e7c23 */ /* 0x000fe20008000812 */
[----:B------:R-:W-:-:S02]  /*2990*/  ULDC UR4, c[0x0][0x604] ;  /* 0x0001810000047ab9 */ /* 0x000fc40000000800 */
[--C-:B------:R-:W-:Y:S01]  /*29a0*/  FFMA R35, R46, UR4, -R18.reuse ;  /* 0x000000042e237c23 */ /* 0x100fe20008000812 */
[----:B------:R-:W3:Y:S01]  /*29b0*/  MUFU.EX2 R20, R20 ;  /* 0x0000001400147308 */ /* 0x000ee20000000800 */
[----:B-1----:R-:W-:Y:S01]  /*29c0*/  @!P1 FMUL R15, R15, R15 ;  /* 0x0000000f0f0f9220 */ /* 0x002fe20000400000 */
[----:B------:R-:W-:Y:S01]  /*29d0*/  FSETP.GEU.AND P1, PT, R31, -126, PT ;  /* 0xc2fc00001f00780b */ /* 0x000fe20003f2e000 */
[----:B------:R-:W-:Y:S02]  /*29e0*/  ULDC UR4, c[0x0][0x604] ;  /* 0x0001810000047ab9 */ /* 0x000fe40000000800 */
[--C-:B------:R-:W-:Y:S01]  /*29f0*/  FFMA R34, R47, UR4, -R18.reuse ;  /* 0x000000042f227c23 */ /* 0x100fe20008000812 */
[----:B------:R-:W-:Y:S02]  /*2a00*/  ULDC UR4, c[0x0][0x604] ;  /* 0x0001810000047ab9 */ /* 0x000fe40000000800 */
[----:B------:R-:W1:Y:S01]  /*2a10*/  MUFU.EX2 R17, R17 ;  /* 0x0000001100117308 */ /* 0x000e620000000800 */
[----:B--2---:R-:W-:Y:S01]  /*2a20*/  @!P3 FMUL R27, R27, R27 ;  /* 0x0000001b1b1bb220 */ /* 0x004fe20000400000 */
[----:B------:R-:W-:Y:S01]  /*2a30*/  FSETP.GEU.AND P3, PT, R19, -126, PT ;  /* 0xc2fc00001300780b */ /* 0x000fe20003f6e000 */
[----:B------:R-:W-:Y:S01]  /*2a40*/  FFMA R21, R50, UR4, -R18 ;  /* 0x0000000432157c23 */ /* 0x000fe20008000812 */
[----:B------:R-:W-:-:S02]  /*2a50*/  ULDC UR4, c[0x0][0x604] ;  /* 0x0001810000047ab9 */ /* 0x000fc40000000800 */
[--C-:B------:R-:W-:Y:S01]  /*2a60*/  FFMA R38, R51, UR4, -R18.reuse ;  /* 0x0000000433267c23 */ /* 0x100fe20008000812 */
[----:B------:R-:W-:Y:S01]  /*2a70*/  @!P1 FMUL R31, R31, 0.5 ;  /* 0x3f0000001f1f9820 */ /* 0x000fe20000400000 */
[----:B------:R-:W2:Y:S01]  /*2a80*/  MUFU.EX2 R22, R22 ;  /* 0x0000001600167308 */ /* 0x000ea20000000800 */
[----:B---3--:R-:W-:Y:S01]  /*2a90*/  @!P4 FMUL R20, R20, R20 ;  /* 0x000000141414c220 */ /* 0x008fe20000400000 */
[----:B------:R-:W-:Y:S01]  /*2aa0*/  FSETP.GEU.AND P4, PT, R26, -126, PT ;  /* 0xc2fc00001a00780b */ /* 0x000fe20003f8e000 */
[----:B------:R-:W-:Y:S02]  /*2ab0*/  ULDC UR4, c[0x0][0x604] ;  /* 0x0001810000047ab9 */ /* 0x000fe40000000800 */
[--C-:B------:R-:W-:Y:S01]  /*2ac0*/  FFMA R42, R54, UR4, -R18.reuse ;  /* 0x00000004362a7c23 */ /* 0x100fe20008000812 */
[----:B------:R-:W-:Y:S01]  /*2ad0*/  ULDC UR4, c[0x0][0x604] ;  /* 0x0001810000047ab9 */ /* 0x000fe20000000800 */
[----:B------:R-:W-:Y:S01]  /*2ae0*/  @!P3 FMUL R19, R19, 0.5 ;  /* 0x3f0000001313b820 */ /* 0x000fe20000400000 */
[----:B------:R-:W3:Y:S01]  /*2af0*/  MUFU.EX2 R24, R24 ;  /* 0x0000001800187308 */ /* 0x000ee20000000800 */
[----:B-1----:R-:W-:Y:S01]  /*2b00*/  @!P6 FMUL R17, R17, R17 ;  /* 0x000000111111e220 */ /* 0x002fe20000400000 */
[----:B------:R-:W-:Y:S01]  /*2b10*/  FSETP.GEU.AND P6, PT, R35, -126, PT ;  /* 0xc2fc00002300780b */ /* 0x000fe20003fce000 */
[----:B------:R-:W-:Y:S01]  /*2b20*/  FFMA R39, R55, UR4, -R18 ;  /* 0x0000000437277c23 */ /* 0x000fe20008000812 */
[----:B------:R-:W-:-:S02]  /*2b30*/  ULDC UR4, c[0x0][0x604] ;  /* 0x0001810000047ab9 */ /* 0x000fc40000000800 */
[--C-:B------:R-:W-:Y:S01]  /*2b40*/  FFMA R46, R58, UR4, -R18.reuse ;  /* 0x000000043a2e7c23 */ /* 0x100fe20008000812 */
[----:B------:R-:W-:Y:S01]  /*2b50*/  @!P4 FMUL R26, R26, 0.5 ;  /* 0x3f0000001a1ac820 */ /* 0x000fe20000400000 */
[----:B------:R-:W1:Y:S01]  /*2b60*/  MUFU.EX2 R31, R31 ;  /* 0x0000001f001f7308 */ /* 0x000e620000000800 */
[----:B--2---:R-:W-:Y:S01]  /*2b70*/  @!P2 FMUL R22, R22, R22 ;  /* 0x000000161616a220 */ /* 0x004fe20000400000 */
[----:B------:R-:W-:Y:S01]  /*2b80*/  FSETP.GEU.AND P2, PT, R30, -126, PT ;  /* 0xc2fc00001e00780b */ /* 0x000fe20003f4e000 */
[----:B------:R-:W-:Y:S02]  /*2b90*/  ULDC UR4, c[0x0][0x604] ;  /* 0x0001810000047ab9 */ /* 0x000fe40000000800 */
[--C-:B------:R-:W-:Y:S01]  /*2ba0*/  FFMA R23, R59, UR4, -R18.reuse ;  /* 0x000000043b177c23 */ /* 0x100fe20008000812 */
[----:B------:R-:W-:Y:S01]  /*2bb0*/  ULDC UR4, c[0x0][0x604] ;  /* 0x0001810000047ab9 */ /* 0x000fe20000000800 */
[----:B------:R-:W-:Y:S01]  /*2bc0*/  @!P6 FMUL R35, R35, 0.5 ;  /* 0x3f0000002323e820 */ /* 0x000fe20000400000 */
[----:B------:R-:W2:Y:S01]  /*2bd0*/  MUFU.EX2 R19, R19 ;  /* 0x0000001300137308 */ /* 0x000ea20000000800 */
[----:B---3--:R-:W-:Y:S01]  /*2be0*/  @!P5 FMUL R24, R24, R24 ;  /* 0x000000181818d220 */ /* 0x008fe20000400000 */
[----:B------:R-:W-:Y:S01]  /*2bf0*/  FSETP.GEU.AND P5, PT, R34, -126, PT ;  /* 0xc2fc00002200780b */ /* 0x000fe20003fae000 */
[----:B------:R-:W-:Y:S01]  /*2c00*/  FFMA R50, R62, UR4, -R18 ;  /* 0x000000043e327c23 */ /* 0x000fe20008000812 */
[----:B------:R-:W-:-:S02]  /*2c10*/  ULDC UR4, c[0x0][0x604] ;  /* 0x0001810000047ab9 */ /* 0x000fc40000000800 */
[--C-:B------:R-:W-:Y:S01]  /*2c20*/  FFMA R43, R63, UR4, -R18.reuse ;  /* 0x000000043f2b7c23 */ /* 0x100fe20008000812 */
[----:B------:R-:W-:Y:S01]  /*2c30*/  @!P2 FMUL R30, R30, 0.5 ;  /* 0x3f0000001e1ea820 */ /* 0x000fe20000400000 */
[----:B------:R-:W3:Y:S01]  /*2c40*/  MUFU.EX2 R26, R26 ;  /* 0x0000001a001a7308 */ /* 0x000ee20000000800 */
[----:B-1----:R-:W-:Y:S01]  /*2c50*/  @!P1 FMUL R31, R31, R31 ;  /* 0x0000001f1f1f9220 */ /* 0x002fe20000400000 */
[----:B------:R-:W-:Y:S01]  /*2c60*/  FSETP.GEU.AND P1, PT, R21, -126, PT ;  /* 0xc2fc00001500780b */ /* 0x000fe20003f2e000 */
[----:B------:R-:W-:Y:S02]  /*2c70*/  ULDC UR4, c[0x0][0x604] ;  /* 0x0001810000047ab9 */ /* 0x000fe40000000800 */
[--C-:B------:R-:W-:Y:S01]  /*2c80*/  FFMA R66, R66, UR4, -R18.reuse ;  /* 0x0000000442427c23 */ /* 0x100fe20008000812 */
[----:B------:R-:W-:Y:S01]  /*2c90*/  ULDC UR4, c[0x0][0x604] ;  /* 0x0001810000047ab9 */ /* 0x000fe20000000800 */
[----:B------:R-:W-:Y:S01]  /*2ca0*/  @!P5 FMUL R34, R34, 0.5 ;  /* 0x3f0000002222d820 */ /* 0x000fe20000400000 */
        /* <DEDUP_REMOVED lines=39> */
[----:B------:R-:W-:Y:S01]  /*2f20*/  FFMA R83, R83, UR4, -R18 ;  /* 0x0000000453537c23 */ /* 0x000fe20008000812 */
[----:B------:R-:W-:Y:S01]  /*2f30*/  ULDC UR4, c[0x0][0x604] ;  /* 0x0001810000047ab9 */ /* 0x000fe20000000800 */
[----:B------:R-:W-:Y:S01]  /*2f40*/  @!P5 FMUL R23, R23, 0.5 ;  /* 0x3f0000001717d820 */ /* 0x000fe20000400000 */
[----:B------:R-:W1:Y:S01]  /*2f50*/  MUFU.EX2 R46, R46 ;  /* 0x0000002e002e7308 */ /* 0x000e620000000800 */
[----:B--2---:R-:W-:Y:S01]  /*2f60*/  @!P3 FMUL R42, R42, R42 ;  /* 0x0000002a2a2ab220 */ /* 0x004fe20000400000 */
[----:B------:R-:W-:-:S05]  /*2f70*/  FSETP.GEU.AND P3, PT, R66, -126, PT ;  /* 0xc2fc00004200780b */ /* 0x000fca0003f6e000 */
[----:B------:R-:W-:Y:S01]  /*2f80*/  @!P1 FMUL R50, R50, 0.5 ;  /* 0x3f00000032329820 */ /* 0x000fe20000400000 */
[----:B------:R-:W2:Y:S01]  /*2f90*/  MUFU.EX2 R39, R39 ;  /* 0x0000002700277308 */ /* 0x000ea20000000800 */
[----:B---3--:R-:W-:Y:S01]  /*2fa0*/  @!P4 FMUL R38, R38, R38 ;  /* 0x000000262626c220 */ /* 0x008fe20000400000 */
[----:B------:R-:W-:-:S05]  /*2fb0*/  FSETP.GEU.AND P4, PT, R43, -126, PT ;  /* 0xc2fc00002b00780b */ /* 0x000fca0003f8e000 */
[----:B------:R-:W-:Y:S01]  /*2fc0*/  @!P3 FMUL R66, R66, 0.5 ;  /* 0x3f0000004242b820 */ /* 0x000fe20000400000 */
[----:B------:R-:W3:Y:S01]  /*2fd0*/  MUFU.EX2 R23, R23 ;  /* 0x0000001700177308 */ /* 0x000ee20000000800 */
[----:B-1----:R-:W-:Y:S01]  /*2fe0*/  @!P6 FMUL R46, R46, R46 ;  /* 0x0000002e2e2ee220 */ /* 0x002fe20000400000 */
[----:B------:R-:W-:-:S05]  /*2ff0*/  FSETP.GEU.AND P6, PT, R70, -126, PT ;  /* 0xc2fc00004600780b */ /* 0x000fca0003fce000 */
        /* <DEDUP_REMOVED lines=25> */
[----:B------:R1:W4:Y:S01]  /*3190*/  MUFU.EX2 R78, R47 ;  /* 0x0000002f004e7308 */ /* 0x0003220000000800 */
[----:B--2---:R-:W-:Y:S01]  /*31a0*/  @!P2 FMUL R55, R55, R55 ;  /* 0x000000373737a220 */ /* 0x004fe20000400000 */
[----:B------:R-:W-:-:S05]  /*31b0*/  FSETP.GEU.AND P2, PT, R79, -126, PT ;  /* 0xc2fc00004f00780b */ /* 0x000fca0003f4e000 */
[----:B------:R-:W-:Y:S01]  /*31c0*/  @!P4 FMUL R75, R75, 0.5 ;  /* 0x3f0000004b4bc820 */ /* 0x000fe20000400000 */
[----:B------:R-:W2:Y:S01]  /*31d0*/  MUFU.EX2 R82, R51 ;  /* 0x0000003300527308 */ /* 0x000ea20000000800 */
[----:B---3--:R-:W-:Y:S01]  /*31e0*/  @!P5 FMUL R89, R89, R89 ;  /* 0x000000595959d220 */ /* 0x008fe20000400000 */
[----:B------:R-:W-:Y:S01]  /*31f0*/  FSETP.GEU.AND P5, PT, R83, -126, PT ;  /* 0xc2fc00005300780b */ /* 0x000fe20003fae000 */
[--C-:B-1----:R-:W-:Y:S01]  /*3200*/  FFMA R47, R86, UR4, -R18.reuse ;  /* 0x00000004562f7c23 */ /* 0x102fe20008000812 */
[----:B------:R-:W-:Y:S02]  /*3210*/  ULDC UR4, c[0x0][0x604] ;  /* 0x0001810000047ab9 */ /* 0x000fe40000000800 */
[----:B------:R-:W-:Y:S01]  /*3220*/  FFMA R18, R87, UR4, -R18 ;  /* 0x0000000457127c23 */ /* 0x000fe20008000812 */
[----:B------:R-:W-:Y:S01]  /*3230*/  @!P2 FMUL R79, R79, 0.5 ;  /* 0x3f0000004f4fa820 */ /* 0x000fe20000400000 */
[----:B------:R-:W1:Y:S01]  /*3240*/  MUFU.EX2 R86, R54 ;  /* 0x0000003600567308 */ /* 0x000e620000000800 */
[----:B------:R-:W-:Y:S01]  /*3250*/  ULDC UR4, c[0x0][0x604] ;  /* 0x0001810000047ab9 */ /* 0x000fe20000000800 */
[----:B----4-:R-:W-:Y:S01]  /*3260*/  @!P1 FMUL R78, R78, R78 ;  /* 0x0000004e4e4e9220 */ /* 0x010fe20000400000 */
[----:B------:R-:W-:Y:S01]  /*3270*/  FMUL R7, R7, UR4 ;  /* 0x0000000407077c20 */ /* 0x000fe20008400000 */
[----:B------:R-:W-:Y:S01]  /*3280*/  ULDC UR4, c[0x0][0x604] ;  /* 0x0001810000047ab9 */ /* 0x000fe20000000800 */
[----:B------:R-:W-:Y:S01]  /*3290*/  FSETP.GEU.AND P1, PT, R47, -126, PT ;  /* 0xc2fc00002f00780b */ /* 0x000fe20003f2e000 */
[----:B------:R-:W-:Y:S01]  /*32a0*/  FADD R66, R19, R78 ;  /* 0x0000004e13427221 */ /* 0x000fe20000000000 */
[----:B------:R-:W-:Y:S01]  /*32b0*/  @!P5 FMUL R83, R83, 0.5 ;  /* 0x3f0000005353d820 */ /* 0x000fe20000400000 */
[----:B------:R-:W3:Y:S01]  /*32c0*/  MUFU.EX2 R91, R75 ;  /* 0x0000004b005b7308 */ /* 0x000ee20000000800 */
[--C-:B------:R-:W-:Y:S01]  /*32d0*/  FFMA R6, R6, UR4, -R7.reuse ;  /* 0x0000000406067c23 */ /* 0x100fe20008000807 */
[----:B------:R-:W-:Y:S01]  /*32e0*/  ULDC UR4, c[0x0][0x604] ;  /* 0x0001810000047ab9 */ /* 0x000fe20000000800 */
[----:B--2---:R-:W-:Y:S01]  /*32f0*/  @!P3 FMUL R82, R82, R82 ;  /* 0x000000525252b220 */ /* 0x004fe20000400000 */
[--C-:B------:R-:W-:Y:S01]  /*3300*/  FFMA R25, R25, UR4, -R7.reuse ;  /* 0x0000000419197c23 */ /* 0x100fe20008000807 */
[----:B------:R-:W-:Y:S01]  /*3310*/  ULDC UR4, c[0x0][0x604] ;  /* 0x0001810000047ab9 */ /* 0x000fe20000000800 */
[----:B------:R-:W-:Y:S01]  /*3320*/  FSETP.GEU.AND P3, PT, R6, -126, PT ;  /* 0xc2fc00000600780b */ /* 0x000fe20003f6e000 */
[--C-:B------:R-:W-:Y:S01]  /*3330*/  FFMA R51, R28, UR4, -R7.reuse ;  /* 0x000000041c337c23 */ /* 0x100fe20008000807 */
[----:B------:R-:W2:Y:S01]  /*3340*/  MUFU.EX2 R93, R79 ;  /* 0x0000004f005d7308 */ /* 0x000ea20000000800 */
[----:B------:R-:W-:Y:S01]  /*3350*/  ULDC UR4, c[0x0][0x604] ;  /* 0x0001810000047ab9 */ /* 0x000fe20000000800 */
[----:B-1----:R-:W-:Y:S01]  /*3360*/  @!P6 FMUL R86, R86, R86 ;  /* 0x000000565656e220 */ /* 0x002fe20000400000 */
[--C-:B------:R-:W-:Y:S01]  /*3370*/  FFMA R29, R29, UR4, -R7.reuse ;  /* 0x000000041d1d7c23 */ /* 0x100fe20008000807 */
[----:B------:R-:W-:Y:S01]  /*3380*/  FSETP.GEU.AND P6, PT, R51, -126, PT ;  /* 0xc2fc00003300780b */ /* 0x000fe20003fce000 */
[----:B------:R-:W-:Y:S01]  /*3390*/  @!P1 FMUL R47, R47, 0.5 ;  /* 0x3f0000002f2f9820 */ /* 0x000fe20000400000 */
[----:B------:R-:W-:Y:S01]  /*33a0*/  ULDC UR4, c[0x0][0x604] ;  /* 0x0001810000047ab9 */ /* 0x000fe20000000800 */
[----:B------:R-:W-:Y:S01]  /*33b0*/  FADD R70, R21, R86 ;  /* 0x0000005615467221 */ /* 0x000fe20000000000 */
[----:B------:R-:W1:Y:S01]  /*33c0*/  MUFU.EX2 R95, R83 ;  /* 0x00000053005f7308 */ /* 0x000e620000000800 */
[----:B---3--:R-:W-:Y:S01]  /*33d0*/  @!P4 FMUL R91, R91, R91 ;  /* 0x0000005b5b5bc220 */ /* 0x008fe20000400000 */
[----:B------:R-:W-:Y:S01]  /*33e0*/  FSETP.GEU.AND P4, PT, R18, -126, PT ;  /* 0xc2fc00001200780b */ /* 0x000fe20003f8e000 */
[----:B------:R-:W-:Y:S01]  /*33f0*/  @!P3 FMUL R6, R6, 0.5 ;  /* 0x3f0000000606b820 */ /* 0x000fe20000400000 */
[----:B------:R-:W-:Y:S01]  /*3400*/  FFMA R54, R32, UR4, -R7 ;  /* 0x0000000420367c23 */ /* 0x000fe20008000807 */
[----:B------:R-:W-:-:S02]  /*3410*/  ULDC UR4, c[0x0][0x604] ;  /* 0x0001810000047ab9 */ /* 0x000fc40000000800 */
[--C-:B------:R-:W-:Y:S01]  /*3420*/  FFMA R33, R33, UR4, -R7.reuse ;  /* 0x0000000421217c23 */ /* 0x100fe20008000807 */
[----:B------:R-:W3:Y:S01]  /*3430*/  MUFU.EX2 R47, R47 ;  /* 0x0000002f002f7308 */ /* 0x000ee20000000800 */
[----:B--2---:R-:W-:Y:S01]  /*3440*/  @!P2 FMUL R93, R93, R93 ;  /* 0x0000005d5d5da220 */ /* 0x004fe20000400000 */
[----:B------:R-:W-:Y:S01]  /*3450*/  FSETP.GEU.AND P2, PT, R25, -126, PT ;  /* 0xc2fc00001900780b */ /* 0x000fe20003f4e000 */
[----:B------:R-:W-:Y:S01]  /*3460*/  @!P6 FMUL R51, R51, 0.5 ;  /* 0x3f0000003333e820 */ /* 0x000fe20000400000 */
[----:B------:R-:W-:Y:S02]  /*3470*/  ULDC UR4, c[0x0][0x604] ;  /* 0x0001810000047ab9 */ /* 0x000fe40000000800 */
[----:B------:R-:W-:Y:S01]  /*3480*/  FFMA R36, R36, UR4, -R7 ;  /* 0x0000000424247c23 */ /* 0x000fe20008000807 */
[----:B------:R-:W-:Y:S01]  /*3490*/  @!P4 FMUL R18, R18, 0.5 ;  /* 0x3f0000001212c820 */ /* 0x000fe20000400000 */
[----:B------:R-:W2:Y:S01]  /*34a0*/  MUFU.EX2 R28, R6 ;  /* 0x00000006001c7308 */ /* 0x000ea20000000800 */
[----:B-1----:R-:W-:Y:S01]  /*34b0*/  @!P5 FMUL R95, R95, R95 ;  /* 0x0000005f5f5fd220 */ /* 0x002fe20000400000 */
[----:B------:R-:W-:Y:S01]  /*34c0*/  FSETP.GEU.AND P5, PT, R29, -126, PT ;  /* 0xc2fc00001d00780b */ /* 0x000fe20003fae000 */
[----:B------:R-:W-:-:S02]  /*34d0*/  ULDC UR4, c[0x0][0x604] ;  /* 0x0001810000047ab9 */ /* 0x000fc40000000800 */
[--C-:B------:R-:W-:Y:S01]  /*34e0*/  FFMA R37, R37, UR4, -R7.reuse ;  /* 0x0000000425257c23 */ /* 0x100fe20008000807 */
[----:B------:R-:W-:Y:S01]  /*34f0*/  ULDC UR4, c[0x0][0x604] ;  /* 0x0001810000047ab9 */ /* 0x000fe20000000800 */
[----:B------:R-:W-:Y:S01]  /*3500*/  @!P2 FMUL R25, R25, 0.5 ;  /* 0x3f0000001919a820 */ /* 0x000fe20000400000 */
[----:B------:R-:W1:Y:S01]  /*3510*/  MUFU.EX2 R32, R51 ;  /* 0x0000003300207308 */ /* 0x000e620000000800 */
[--C-:B------:R-:W-:Y:S01]  /*3520*/  FFMA R40, R40, UR4, -R7.reuse ;  /* 0x0000000428287c23 */ /* 0x100fe20008000807 */
[----:B---3--:R-:W-:Y:S01]  /*3530*/  @!P1 FMUL R47, R47, R47 ;  /* 0x0000002f2f2f9220 */ /* 0x008fe20000400000 */
[----:B------:R-:W-:Y:S01]  /*3540*/  ULDC UR4, c[0x0][0x604] ;  /* 0x0001810000047ab9 */ /* 0x000fe20000000800 */
[----:B------:R-:W-:Y:S01]  /*3550*/  FSETP.GEU.AND P1, PT, R54, -126, PT ;  /* 0xc2fc00003600780b */ /* 0x000fe20003f2e000 */
[--C-:B------:R-:W-:Y:S01]  /*3560*/  FFMA R41, R41, UR4, -R7.reuse ;  /* 0x0000000429297c23 */ /* 0x100fe20008000807 */
[----:B------:R-:W-:Y:S01]  /*3570*/  ULDC UR4, c[0x0][0x604] ;  /* 0x0001810000047ab9 */ /* 0x000fe20000000800 */
[----:B------:R-:W-:Y:S01]  /*3580*/  @!P5 FMUL R29, R29, 0.5 ;  /* 0x3f0000001d1dd820 */ /* 0x000fe20000400000 */
[----:B------:R-:W3:Y:S01]  /*3590*/  MUFU.EX2 R18, R18 ;  /* 0x0000001200127308 */ /* 0x000ee20000000800 */
[----:B--2---:R-:W-:Y:S01]  /*35a0*/  @!P3 FMUL R28, R28, R28 ;  /* 0x0000001c1c1cb220 */ /* 0x004fe20000400000 */
[----:B------:R-:W-:Y:S01]  /*35b0*/  FSETP.GEU.AND P3, PT, R36, -126, PT ;  /* 0xc2fc00002400780b */ /* 0x000fe20003f6e000 */
[----:B------:R-:W-:Y:S01]  /*35c0*/  FFMA R44, R44, UR4, -R7 ;  /* 0x000000042c2c7c23 */ /* 0x000fe20008000807 */
[----:B------:R-:W-:-:S02]  /*35d0*/  ULDC UR4, c[0x0][0x604] ;  /* 0x0001810000047ab9 */ /* 0x000fc40000000800 */
[--C-:B------:R-:W-:Y:S01]  /*35e0*/  FFMA R45, R45, UR4, -R7.reuse ;  /* 0x000000042d2d7c23 */ /* 0x100fe20008000807 */
[----:B------:R-:W-:Y:S01]  /*35f0*/  ULDC UR4, c[0x0][0x604] ;  /* 0x0001810000047ab9 */ /* 0x000fe20000000800 */
[----:B------:R-:W2:Y:S01]  /*3600*/  MUFU.EX2 R59, R25 ;  /* 0x00000019003b7308 */ /* 0x000ea20000000800 */
[----:B-1----:R-:W-:Y:S01]  /*3610*/  @!P6 FMUL R32, R32, R32 ;  /* 0x000000202020e220 */ /* 0x002fe20000400000 */
[----:B------:R-:W-:Y:S01]  /*3620*/  FSETP.GEU.AND P6, PT, R40, -126, PT ;  /* 0xc2fc00002800780b */ /* 0x000fe20003fce000 */
[----:B------:R-:W-:Y:S01]  /*3630*/  @!P1 FMUL R54, R54, 0.5 ;  /* 0x3f00000036369820 */ /* 0x000fe20000400000 */
[--C-:B------:R-:W-:Y:S01]  /*3640*/  FFMA R48, R48, UR4, -R7.reuse ;  /* 0x0000000430307c23 */ /* 0x100fe20008000807 */
[----:B------:R-:W-:Y:S02]  /*3650*/  ULDC UR4, c[0x0][0x604] ;  /* 0x0001810000047ab9 */ /* 0x000fe40000000800 */
[----:B------:R-:W-:Y:S01]  /*3660*/  @!P3 FMUL R36, R36, 0.5 ;  /* 0x3f0000002424b820 */ /* 0x000fe20000400000 */
[----:B------:R-:W1:Y:S01]  /*3670*/  MUFU.EX2 R63, R29 ;  /* 0x0000001d003f7308 */ /* 0x000e620000000800 */
[----:B---3--:R-:W-:Y:S01]  /*3680*/  @!P4 FMUL R18, R18, R18 ;  /* 0x000000121212c220 */ /* 0x008fe20000400000 */
[----:B------:R-:W-:Y:S01]  /*3690*/  FSETP.GEU.AND P4, PT, R33, -126, PT ;  /* 0xc2fc00002100780b */ /* 0x000fe20003f8e000 */
[----:B------:R-:W-:Y:S01]  /*36a0*/  FFMA R49, R49, UR4, -R7 ;  /* 0x0000000431317c23 */ /* 0x000fe20008000807 */
[----:B------:R-:W-:-:S02]  /*36b0*/  ULDC UR4, c[0x0][0x604] ;  /* 0x0001810000047ab9 */ /* 0x000fc40000000800 */
[--C-:B------:R-:W-:Y:S01]  /*36c0*/  FFMA R52, R52, UR4, -R7.reuse ;  /* 0x0000000434347c23 */ /* 0x100fe20008000807 */
[----:B------:R-:W-:Y:S01]  /*36d0*/  @!P6 FMUL R40, R40, 0.5 ;  /* 0x3f0000002828e820 */ /* 0x000fe20000400000 */
[----:B------:R-:W3:Y:S01]  /*36e0*/  MUFU.EX2 R54, R54 ;  /* 0x0000003600367308 */ /* 0x000ee20000000800 */
[----:B--2---:R-:W-:Y:S01]  /*36f0*/  @!P2 FMUL R59, R59, R59 ;  /* 0x0000003b3b3ba220 */ /* 0x004fe20000400000 */
[----:B------:R-:W-:Y:S01]  /*3700*/  FSETP.GEU.AND P2, PT, R37, -126, PT ;  /* 0xc2fc00002500780b */ /* 0x000fe20003f4e000 */
[----:B------:R-:W-:Y:S02]  /*3710*/  ULDC UR4, c[0x0][0x604] ;  /* 0x0001810000047ab9 */ /* 0x000fe40000000800 */
[--C-:B------:R-:W-:Y:S01]  /*3720*/  FFMA R53, R53, UR4, -R7.reuse ;  /* 0x0000000435357c23 */ /* 0x100fe20008000807 */
[----:B------:R-:W-:Y:S01]  /*3730*/  ULDC UR4, c[0x0][0x604] ;  /* 0x0001810000047ab9 */ /* 0x000fe20000000800 */
[----:B------:R-:W-:Y:S01]  /*3740*/  @!P4 FMUL R33, R33, 0.5 ;  /* 0x3f0000002121c820 */ /* 0x000fe20000400000 */
[----:B------:R-:W2:Y:S01]  /*3750*/  MUFU.EX2 R36, R36 ;  /* 0x0000002400247308 */ /* 0x000ea20000000800 */
[----:B-1----:R-:W-:Y:S01]  /*3760*/  @!P5 FMUL R63, R63, R63 ;  /* 0x0000003f3f3fd220 */ /* 0x002fe20000400000 */
[----:B------:R-:W-:Y:S01]  /*3770*/  FSETP.GEU.AND P5, PT, R41, -126, PT ;  /* 0xc2fc00002900780b */ /* 0x000fe20003fae000 */
[----:B------:R-:W-:Y:S01]  /*3780*/  FFMA R56, R56, UR4, -R7 ;  /* 0x0000000438387c23 */ /* 0x000fe20008000807 */
[----:B------:R-:W-:-:S02]  /*3790*/  ULDC UR4, c[0x0][0x604] ;  /* 0x0001810000047ab9 */ /* 0x000fc40000000800 */
[--C-:B------:R-:W-:Y:S01]  /*37a0*/  FFMA R6, R57, UR4, -R7.reuse ;  /* 0x0000000439067c23 */ /* 0x100fe20008000807 */
[----:B------:R-:W-:Y:S01]  /*37b0*/  @!P2 FMUL R37, R37, 0.5 ;  /* 0x3f0000002525a820 */ /* 0x000fe20000400000 */
[----:B------:R-:W1:Y:S01]  /*37c0*/  MUFU.EX2 R40, R40 ;  /* 0x0000002800287308 */ /* 0x000e620000000800 */
[----:B---3--:R-:W-:Y:S01]  /*37d0*/  @!P1 FMUL R54, R54, R54 ;  /* 0x0000003636369220 */ /* 0x008fe20000400000 */
[----:B------:R-:W-:Y:S01]  /*37e0*/  FSETP.GEU.AND P1, PT, R44, -126, PT ;  /* 0xc2fc00002c00780b */ /* 0x000fe20003f2e000 */
[----:B------:R-:W-:Y:S02]  /*37f0*/  ULDC UR4, c[0x0][0x604] ;  /* 0x0001810000047ab9 */ /* 0x000fe40000000800 */
[--C-:B------:R-:W-:Y:S01]  /*3800*/  FFMA R60, R60, UR4, -R7.reuse ;  /* 0x000000043c3c7c23 */ /* 0x100fe20008000807 */
[----:B------:R-:W-:Y:S01]  /*3810*/  ULDC UR4, c[0x0][0x604] ;  /* 0x0001810000047ab9 */ /* 0x000fe20000000800 */
[----:B------:R-:W-:Y:S01]  /*3820*/  @!P5 FMUL R41, R41, 0.5 ;  /* 0x3f0000002929d820 */ /* 0x000fe20000400000 */
[----:B------:R3:W4:Y:S01]  /*3830*/  MUFU.EX2 R67, R33 ;  /* 0x0000002100437308 */ /* 0x0007220000000800 */
[----:B--2---:R-:W-:Y:S01]  /*3840*/  @!P3 FMUL R36, R36, R36 ;  /* 0x000000242424b220 */ /* 0x004fe20000400000 */
[----:B------:R-:W-:Y:S01]  /*3850*/  FSETP.GEU.AND P3, PT, R48, -126, PT ;  /* 0xc2fc00003000780b */ /* 0x000fe20003f6e000 */
[----:B------:R-:W-:Y:S01]  /*3860*/  FFMA R25, R61, UR4, -R7 ;  /* 0x000000043d197c23 */ /* 0x000fe20008000807 */
[----:B------:R-:W-:-:S02]  /*3870*/  ULDC UR4, c[0x0][0x604] ;  /* 0x0001810000047ab9 */ /* 0x000fc40000000800 */
[----:B------:R-:W-:Y:S01]  /*3880*/  FFMA R64, R64, UR4, -R7 ;  /* 0x0000000440407c23 */ /* 0x000fe20008000807 */
[----:B------:R-:W-:Y:S01]  /*3890*/  @!P1 FMUL R44, R44, 0.5 ;  /* 0x3f0000002c2c9820 */ /* 0x000fe20000400000 */
[----:B------:R-:W2:Y:S01]  /*38a0*/  MUFU.EX2 R71, R37 ;  /* 0x0000002500477308 */ /* 0x000ea20000000800 */
[----:B-1----:R-:W-:Y:S01]  /*38b0*/  @!P6 FMUL R40, R40, R40 ;  /* 0x000000282828e220 */ /* 0x002fe20000400000 */
[----:B------:R-:W-:Y:S01]  /*38c0*/  FSETP.GEU.AND P6, PT, R52, -126, PT ;  /* 0xc2fc00003400780b */ /* 0x000fe20003fce000 */
[----:B------:R-:W-:Y:S01]  /*38d0*/  ULDC UR4, c[0x0][0x604] ;  /* 0x0001810000047ab9 */ /* 0x000fe20000000800 */
[----:B---3--:R-:W-:Y:S01]  /*38e0*/  FADD R33, R24, R55 ;  /* 0x0000003718217221 */ /* 0x008fe20000000000 */
[--C-:B------:R-:W-:Y:S01]  /*38f0*/  FFMA R29, R65, UR4, -R7.reuse ;  /* 0x00000004411d7c23 */ /* 0x100fe20008000807 */
[----:B------:R-:W-:Y:S01]  /*3900*/  ULDC UR4, c[0x0][0x604] ;  /* 0x0001810000047ab9 */ /* 0x000fe20000000800 */
[----:B------:R-:W-:Y:S01]  /*3910*/  @!P3 FMUL R48, R48, 0.5 ;  /* 0x3f0000003030b820 */ /* 0x000fe20000400000 */
[----:B------:R-:W1:Y:S01]  /*3920*/  MUFU.EX2 R75, R41 ;  /* 0x00000029004b7308 */ /* 0x000e620000000800 */
[----:B----4-:R-:W-:Y:S01]  /*3930*/  @!P4 FMUL R67, R67, R67 ;  /* 0x000000434343c220 */ /* 0x010fe20000400000 */
[----:B------:R-:W-:Y:S01]  /*3940*/  FSETP.GEU.AND P4, PT, R45, -126, PT ;  /* 0xc2fc00002d00780b */ /* 0x000fe20003f8e000 */
[----:B------:R-:W-:Y:S01]  /*3950*/  FFMA R68, R68, UR4, -R7 ;  /* 0x0000000444447c23 */ /* 0x000fe20008000807 */
[----:B------:R-:W-:-:S02]  /*3960*/  ULDC UR4, c[0x0][0x604] ;  /* 0x0001810000047ab9 */ /* 0x000fc40000000800 */
[----:B------:R-:W-:Y:S01]  /*3970*/  FFMA R72, R72, UR4, -R7 ;  /* 0x0000000448487c23 */ /* 0x000fe20008000807 */
[----:B------:R-:W-:Y:S01]  /*3980*/  @!P6 FMUL R52, R52, 0.5 ;  /* 0x3f0000003434e820 */ /* 0x000fe20000400000 */
[----:B------:R-:W3:Y:S01]  /*3990*/  MUFU.EX2 R44, R44 ;  /* 0x0000002c002c7308 */ /* 0x000ee20000000800 */
[----:B--2---:R-:W-:Y:S01]  /*39a0*/  @!P2 FMUL R71, R71, R71 ;  /* 0x000000474747a220 */ /* 0x004fe20000400000 */
[----:B------:R-:W-:Y:S01]  /*39b0*/  FSETP.GEU.AND P2, PT, R49, -126, PT ;  /* 0xc2fc00003100780b */ /* 0x000fe20003f4e000 */
[----:B------:R-:W-:-:S04]  /*39c0*/  ULDC UR4, c[0x0][0x604] ;  /* 0x0001810000047ab9 */ /* 0x000fc80000000800 */
[----:B------:R-:W-:Y:S01]  /*39d0*/  @!P4 FMUL R45, R45, 0.5 ;  /* 0x3f0000002d2dc820 */ /* 0x000fe20000400000 */
[----:B------:R-:W2:Y:S01]  /*39e0*/  MUFU.EX2 R48, R48 ;  /* 0x0000003000307308 */ /* 0x000ea20000000800 */
[----:B-1----:R-:W-:Y:S01]  /*39f0*/  @!P5 FMUL R75, R75, R75 ;  /* 0x0000004b4b4bd220 */ /* 0x002fe20000400000 */
[----:B------:R-:W-:-:S05]  /*3a00*/  FSETP.GEU.AND P5, PT, R53, -126, PT ;  /* 0xc2fc00003500780b */ /* 0x000fca0003fae000 */
[----:B------:R-:W-:Y:S01]  /*3a10*/  @!P2 FMUL R49, R49, 0.5 ;  /* 0x3f0000003131a820 */ /* 0x000fe20000400000 */
[----:B------:R-:W1:Y:S01]  /*3a20*/  MUFU.EX2 R79, R45 ;  /* 0x0000002d004f7308 */ /* 0x000e620000000800 */
[----:B---3--:R-:W-:Y:S01]  /*3a30*/  @!P1 FMUL R44, R44, R44 ;  /* 0x0000002c2c2c9220 */ /* 0x008fe20000400000 */
[----:B------:R-:W-:-:S05]  /*3a40*/  FSETP.GEU.AND P1, PT, R56, -126, PT ;  /* 0xc2fc00003800780b */ /* 0x000fca0003f2e000 */
[----:B------:R-:W-:Y:S01]  /*3a50*/  @!P5 FMUL R53, R53, 0.5 ;  /* 0x3f0000003535d820 */ /* 0x000fe20000400000 */
[----:B------:R-:W3:Y:S01]  /*3a60*/  MUFU.EX2 R83, R49 ;  /* 0x0000003100537308 */ /* 0x000ee20000000800 */
[----:B--2---:R-:W-:Y:S01]  /*3a70*/  @!P3 FMUL R48, R48, R48 ;  /* 0x000000303030b220 */ /* 0x004fe20000400000 */
[----:B------:R-:W-:-:S05]  /*3a80*/  FSETP.GEU.AND P3, PT, R60, -126, PT ;  /* 0xc2fc00003c00780b */ /* 0x000fca0003f6e000 */
        /* <DEDUP_REMOVED lines=17> */
[----:B------:R1:W4:Y:S01]  /*3ba0*/  MUFU.EX2 R58, R6 ;  /* 0x00000006003a7308 */ /* 0x0003220000000800 */
[----:B---3--:R-:W-:Y:S01]  /*3bb0*/  @!P1 FMUL R87, R87, R87 ;  /* 0x0000005757579220 */ /* 0x008fe20000400000 */
[----:B------:R-:W-:-:S05]  /*3bc0*/  FSETP.GEU.AND P1, PT, R68, -126, PT ;  /* 0xc2fc00004400780b */ /* 0x000fca0003f2e000 */
[----:B------:R-:W-:Y:S01]  /*3bd0*/  @!P5 FMUL R29, R29, 0.5 ;  /* 0x3f0000001d1dd820 */ /* 0x000fe20000400000 */
[----:B------:R3:W5:Y:S01]  /*3be0*/  MUFU.EX2 R56, R25 ;  /* 0x0000001900387308 */ /* 0x0007620000000800 */
[----:B-1----:R-:W-:Y:S01]  /*3bf0*/  FFMA R6, R69, UR4, -R7 ;  /* 0x0000000445067c23 */ /* 0x002fe20008000807 */
[----:B------:R-:W-:Y:S01]  /*3c00*/  ULDC UR4, c[0x0][0x604] ;  /* 0x0001810000047ab9 */ /* 0x000fe20000000800 */
[----:B--2---:R-:W-:-:S03]  /*3c10*/  @!P3 FMUL R61, R61, R61 ;  /* 0x0000003d3d3db220 */ /* 0x004fc60000400000 */
[----:B------:R-:W-:Y:S01]  /*3c20*/  FSETP.GEU.AND P3, PT, R6, -126, PT ;  /* 0xc2fc00000600780b */ /* 0x000fe20003f6e000 */
[----:B------:R-:W-:Y:S01]  /*3c30*/  @!P1 FMUL R68, R68, 0.5 ;  /* 0x3f00000044449820 */ /* 0x000fe20000400000 */
[----:B------:R-:W1:Y:S01]  /*3c40*/  MUFU.EX2 R65, R64 ;  /* 0x0000004000417308 */ /* 0x000e620000000800 */
[--C-:B---3--:R-:W-:Y:S01]  /*3c50*/  FFMA R25, R73, UR4, -R7.reuse ;  /* 0x0000000449197c23 */ /* 0x108fe20008000807 */
[----:B------:R-:W-:Y:S01]  /*3c60*/  ULDC UR4, c[0x0][0x604] ;  /* 0x0001810000047ab9 */ /* 0x000fe20000000800 */
[----:B----4-:R-:W-:Y:S01]  /*3c70*/  @!P4 FMUL R58, R58, R58 ;  /* 0x0000003a3a3ac220 */ /* 0x010fe20000400000 */
[----:B------:R-:W-:Y:S01]  /*3c80*/  FFMA R80, R80, UR4, -R7 ;  /* 0x0000000450507c23 */ /* 0x000fe20008000807 */
[----:B------:R-:W-:Y:S01]  /*3c90*/  ULDC UR4, c[0x0][0x604] ;  /* 0x0001810000047ab9 */ /* 0x000fe20000000800 */
[----:B------:R-:W-:Y:S02]  /*3ca0*/  FSETP.GEU.AND P4, PT, R72, -126, PT ;  /* 0xc2fc00004800780b */ /* 0x000fe40003f8e000 */
[----:B------:R2:W3:Y:S01]  /*3cb0*/  MUFU.EX2 R60, R29 ;  /* 0x0000001d003c7308 */ /* 0x0004e20000000800 */
[----:B-----5:R-:W-:Y:S01]  /*3cc0*/  @!P2 FMUL R56, R56, R56 ;  /* 0x000000383838a220 */ /* 0x020fe20000400000 */
[----:B------:R-:W-:Y:S01]  /*3cd0*/  FSETP.GEU.AND P2, PT, R25, -126, PT ;  /* 0xc2fc00001900780b */ /* 0x000fe20003f4e000 */
[----:B------:R-:W-:-:S05]  /*3ce0*/  @!P3 FMUL R6, R6, 0.5 ;  /* 0x3f0000000606b820 */ /* 0x000fca0000400000 */
[----:B------:R-:W4:Y:S01]  /*3cf0*/  MUFU.EX2 R69, R68 ;  /* 0x0000004400457308 */ /* 0x000f220000000800 */
[--C-:B--2---:R-:W-:Y:S01]  /*3d00*/  FFMA R29, R81, UR4, -R7.reuse ;  /* 0x00000004511d7c23 */ /* 0x104fe20008000807 */
[----:B-1----:R-:W-:Y:S01]  /*3d10*/  @!P6 FMUL R65, R65, R65 ;  /* 0x000000414141e220 */ /* 0x002fe20000400000 */
[----:B------:R-:W-:Y:S01]  /*3d20*/  FSETP.GEU.AND P6, PT, R80, -126, PT ;  /* 0xc2fc00005000780b */ /* 0x000fe20003fce000 */
[----:B------:R-:W-:Y:S01]  /*3d30*/  @!P4 FMUL R72, R72, 0.5 ;  /* 0x3f0000004848c820 */ /* 0x000fe20000400000 */
[----:B------:R-:W-:Y:S02]  /*3d40*/  ULDC UR4, c[0x0][0x604] ;  /* 0x0001810000047ab9 */ /* 0x000fe40000000800 */
[----:B------:R-:W-:Y:S01]  /*3d50*/  @!P2 FMUL R25, R25, 0.5 ;  /* 0x3f0000001919a820 */ /* 0x000fe20000400000 */
[----:B------:R1:W2:Y:S01]  /*3d60*/  MUFU.EX2 R73, R72 ;  /* 0x0000004800497308 */ /* 0x0002a20000000800 */
[----:B---3--:R-:W-:Y:S01]  /*3d70*/  @!P5 FMUL R60, R60, R60 ;  /* 0x0000003c3c3cd220 */ /* 0x008fe20000400000 */
[----:B------:R-:W-:Y:S01]  /*3d80*/  FSETP.GEU.AND P5, PT, R29, -126, PT ;  /* 0xc2fc00001d00780b */ /* 0x000fe20003fae000 */
[----:B------:R-:W-:Y:S01]  /*3d90*/  FFMA R76, R76, UR4, -R7 ;  /* 0x000000044c4c7c23 */ /* 0x000fe20008000807 */
[----:B------:R-:W-:-:S04]  /*3da0*/  ULDC UR4, c[0x0][0x604] ;  /* 0x0001810000047ab9 */ /* 0x000fc80000000800 */
[----:B------:R-:W-:Y:S01]  /*3db0*/  @!P6 FMUL R80, R80, 0.5 ;  /* 0x3f0000005050e820 */ /* 0x000fe20000400000 */
[----:B------:R3:W5:Y:S01]  /*3dc0*/  MUFU.EX2 R64, R25 ;  /* 0x0000001900407308 */ /* 0x0007620000000800 */
[----:B-1----:R-:W-:Y:S01]  /*3dd0*/  FADD R72, R35, R82 ;  /* 0x0000005223487221 */ /* 0x002fe20000000000 */
[----:B----4-:R-:W-:Y:S01]  /*3de0*/  @!P1 FMUL R69, R69, R69 ;  /* 0x0000004545459220 */ /* 0x010fe20000400000 */
[----:B------:R-:W-:-:S03]  /*3df0*/  F2FP.F16.F32.PACK_AB R35, R34, R35 ;  /* 0x000000232223723e */ /* 0x000fc600000000ff */
[----:B------:R-:W-:Y:S02]  /*3e00*/  @!P5 FMUL R29, R29, 0.5 ;  /* 0x3f0000001d1dd820 */ /* 0x000fe40000400000 */
[----:B------:R-:W1:Y:S01]  /*3e10*/  MUFU.EX2 R81, R80 ;  /* 0x0000005000517308 */ /* 0x000e620000000800 */
[----:B--2---:R-:W-:Y:S01]  /*3e20*/  @!P4 FMUL R73, R73, R73 ;  /* 0x000000494949c220 */ /* 0x004fe20000400000 */
[----:B------:R-:W-:Y:S01]  /*3e30*/  FSETP.GEU.AND P4, PT, R76, -126, PT ;  /* 0xc2fc00004c00780b */ /* 0x000fe20003f8e000 */
[----:B---3--:R-:W-:Y:S02]  /*3e40*/  FADD R25, R15, R46 ;  /* 0x0000002e0f197221 */ /* 0x008fe40000000000 */
[----:B------:R-:W-:Y:S02]  /*3e50*/  FADD R37, R40, R73 ;  /* 0x0000004928257221 */ /* 0x000fe40000000000 */
[----:B------:R-:W-:Y:S01]  /*3e60*/  FADD R45, R25, R66 ;  /* 0x00000042192d7221 */ /* 0x000fe20000000000 */
[----:B------:R2:W3:Y:S01]  /*3e70*/  MUFU.EX2 R68, R29 ;  /* 0x0000001d00447308 */ /* 0x0004e20000000800 */
[----:B-----5:R-:W-:Y:S01]  /*3e80*/  @!P2 FMUL R64, R64, R64 ;  /* 0x000000404040a220 */ /* 0x020fe20000400000 */
[----:B------:R-:W-:-:S05]  /*3e90*/  FADD R25, R20, R23 ;  /* 0x0000001714197221 */ /* 0x000fca0000000000 */
[----:B------:R-:W-:Y:S01]  /*3ea0*/  @!P4 FMUL R76, R76, 0.5 ;  /* 0x3f0000004c4cc820 */ /* 0x000fe20000400000 */
[----:B------:R4:W5:Y:S01]  /*3eb0*/  MUFU.EX2 R62, R6 ;  /* 0x00000006003e7308 */ /* 0x0009620000000800 */
[----:B-1----:R-:W-:Y:S01]  /*3ec0*/  @!P6 FMUL R81, R81, R81 ;  /* 0x000000515151e220 */ /* 0x002fe20000400000 */
[----:B--2---:R-:W-:-:S04]  /*3ed0*/  FADD R29, R17, R88 ;  /* 0x00000058111d7221 */ /* 0x004fc80000000000 */
[----:B------:R-:W-:Y:S01]  /*3ee0*/  FADD R92, R29, R70 ;  /* 0x000000461d5c7221 */ /* 0x000fe20000000000 */
[----:B------:R-:W-:Y:S01]  /*3ef0*/  FADD R70, R30, R91 ;  /* 0x0000005b1e467221 */ /* 0x000fe20000000000 */
[----:B------:R-:W-:Y:S01]  /*3f00*/  FADD R29, R27, R50 ;  /* 0x000000321b1d7221 */ /* 0x000fe20000000000 */
[--C-:B----4-:R-:W-:Y:S01]  /*3f10*/  FFMA R6, R77, UR4, -R7.reuse ;  /* 0x000000044d067c23 */ /* 0x110fe20008000807 */
[----:B------:R-:W-:Y:S01]  /*3f20*/  ULDC UR4, c[0x0][0x604] ;  /* 0x0001810000047ab9 */ /* 0x000fe20000000800 */
[----:B---3--:R-:W-:Y:S01]  /*3f30*/  @!P5 FMUL R68, R68, R68 ;  /* 0x000000444444d220 */ /* 0x008fe20000400000 */
[--C-:B------:R-:W-:Y:S01]  /*3f40*/  FFMA R84, R84, UR4, -R7.reuse ;  /* 0x0000000454547c23 */ /* 0x100fe20008000807 */
[----:B------:R-:W-:Y:S01]  /*3f50*/  FFMA R7, R85, UR5, -R7 ;  /* 0x0000000555077c23 */ /* 0x000fe20008000807 */
[----:B------:R-:W-:Y:S01]  /*3f60*/  FSETP.GEU.AND P2, PT, R6, -126, PT ;  /* 0xc2fc00000600780b */ /* 0x000fe20003f4e000 */
[----:B------:R-:W-:Y:S01]  /*3f70*/  FADD R49, R25, R70 ;  /* 0x0000004619317221 */ /* 0x000fe20000000000 */
[----:B------:R-:W-:Y:S01]  /*3f80*/  FADD R70, R42, R47 ;  /* 0x0000002f2a467221 */ /* 0x000fe20000000000 */
[----:B------:R-:W-:Y:S01]  /*3f90*/  FSETP.GEU.AND P6, PT, R84, -126, PT ;  /* 0xc2fc00005400780b */ /* 0x000fe20003fce000 */
[----:B------:R-:W-:Y:S01]  /*3fa0*/  FADD R25, R31, R74 ;  /* 0x0000004a1f197221 */ /* 0x000fe20000000000 */
[----:B------:R-:W-:Y:S01]  /*3fb0*/  FSETP.GEU.AND P5, PT, R7, -126, PT ;  /* 0xc2fc00000700780b */ /* 0x000fe20003fae000 */
[----:B------:R1:W2:Y:S01]  /*3fc0*/  MUFU.EX2 R77, R76 ;  /* 0x0000004c004d7308 */ /* 0x0002a20000000800 */
[----:B------:R-:W-:Y:S01]  /*3fd0*/  FADD R51, R29, R72 ;  /* 0x000000481d337221 */ /* 0x000fe20000000000 */
[----:B------:R-:W-:Y:S01]  /*3fe0*/  FADD R96, R25, R70 ;  /* 0x0000004619607221 */ /* 0x000fe20000000000 */
[----:B------:R-:W-:Y:S01]  /*3ff0*/  FADD R29, R26, R89 ;  /* 0x000000591a1d7221 */ /* 0x000fe20000000000 */
[----:B------:R-:W-:Y:S01]  /*4000*/  FADD R72, R39, R18 ;  /* 0x0000001227487221 */ /* 0x000fe20000000000 */
[----:B------:R-:W-:Y:S01]  /*4010*/  FADD R25, R59, R58 ;  /* 0x0000003a3b197221 */ /* 0x000fe20000000000 */
[----:B------:R-:W-:Y:S01]  /*4020*/  FADD R80, R83, R68 ;  /* 0x0000004453507221 */ /* 0x000fe20000000000 */
[----:B------:R-:W-:Y:S01]  /*4030*/  @!P2 FMUL R6, R6, 0.5 ;  /* 0x3f0000000606a820 */ /* 0x000fe20000400000 */
[----:B------:R-:W-:Y:S01]  /*4040*/  FADD R98, R29, R72 ;  /* 0x000000481d627221 */ /* 0x000fe20000000000 */
[----:B-1----:R-:W-:Y:S01]  /*4050*/  FADD R76, R38, R95 ;  /* 0x0000005f264c7221 */ /* 0x002fe20000000000 */
[----:B------:R-:W-:Y:S01]  /*4060*/  @!P6 FMUL R84, R84, 0.5 ;  /* 0x3f0000005454e820 */ /* 0x000fe20000400000 */
[----:B------:R1:W3:Y:S01]  /*4070*/  MUFU.EX2 R66, R6 ;  /* 0x0000000600427308 */ /* 0x0002e20000000800 */
[----:B------:R-:W-:Y:S01]  /*4080*/  @!P5 FMUL R7, R7, 0.5 ;  /* 0x3f0000000707d820 */ /* 0x000fe20000400000 */
[----:B------:R-:W-:Y:S01]  /*4090*/  FADD R94, R33, R76 ;  /* 0x0000004c215e7221 */ /* 0x000fe20000000000 */
[----:B------:R-:W-:Y:S01]  /*40a0*/  FADD R33, R34, R93 ;  /* 0x0000005d22217221 */ /* 0x000fe20000000000 */
[----:B------:R-:W-:Y:S01]  /*40b0*/  FADD R29, R54, R65 ;  /* 0x00000041361d7221 */ /* 0x000fe20000000000 */
[----:B------:R-:W-:Y:S01]  /*40c0*/  FADD R76, R48, R81 ;  /* 0x00000051304c7221 */ /* 0x000fe20000000000 */
[----:B------:R-:W-:Y:S01]  /*40d0*/  FADD R72, R75, R64 ;  /* 0x000000404b487221 */ /* 0x000fe20000000000 */
[----:B-----5:R-:W-:Y:S01]  /*40e0*/  @!P3 FMUL R62, R62, R62 ;  /* 0x0000003e3e3eb220 */ /* 0x020fe20000400000 */
[----:B------:R4:W5:Y:S01]  /*40f0*/  MUFU.EX2 R85, R84 ;  /* 0x0000005400557308 */ /* 0x0009620000000800 */
[----:B-1----:R-:W-:Y:S01]  /*4100*/  FADD R6, R22, R43 ;  /* 0x0000002b16067221 */ /* 0x002fe20000000000 */
[----:B--2---:R-:W-:Y:S01]  /*4110*/  @!P4 FMUL R77, R77, R77 ;  /* 0x0000004d4d4dc220 */ /* 0x004fe20000400000 */
[----:B------:R-:W-:Y:S01]  /*4120*/  FADD R41, R25, R72 ;  /* 0x0000004819297221 */ /* 0x000fe20000000000 */
[----:B------:R-:W-:Y:S01]  /*4130*/  FADD R25, R36, R69 ;  /* 0x0000004524197221 */ /* 0x000fe20000000000 */
[----:B------:R-:W-:Y:S01]  /*4140*/  FADD R53, R6, R33 ;  /* 0x0000002106357221 */ /* 0x000fe20000000000 */
[----:B------:R-:W-:Y:S01]  /*4150*/  FADD R6, R28, R87 ;  /* 0x000000571c067221 */ /* 0x000fe20000000000 */
[----:B------:R-:W-:Y:S01]  /*4160*/  FADD R33, R67, R60 ;  /* 0x0000003c43217221 */ /* 0x000fe20000000000 */
[----:B------:R1:W2:Y:S01]  /*4170*/  MUFU.EX2 R70, R7 ;  /* 0x0000000700467308 */ /* 0x0002a20000000800 */
[----:B---3--:R-:W-:Y:S01]  /*4180*/  @!P2 FMUL R66, R66, R66 ;  /* 0x000000424242a220 */ /* 0x008fe20000400000 */
[----:B------:R-:W-:Y:S01]  /*4190*/  FADD R37, R6, R37 ;  /* 0x0000002506257221 */ /* 0x000fe20000000000 */
[----:B----4-:R-:W-:Y:S01]  /*41a0*/  FADD R84, R29, R76 ;  /* 0x0000004c1d547221 */ /* 0x010fe20000000000 */
[----:B------:R-:W-:Y:S01]  /*41b0*/  FADD R90, R33, R80 ;  /* 0x00000050215a7221 */ /* 0x000fe20000000000 */
[----:B------:R-:W-:Y:S01]  /*41c0*/  FADD R6, R32, R61 ;  /* 0x0000003d20067221 */ /* 0x000fe20000000000 */
[----:B------:R-:W-:Y:S01]  /*41d0*/  FADD R33, R44, R77 ;  /* 0x0000004d2c217221 */ /* 0x000fe20000000000 */
[----:B------:R-:W-:Y:S01]  /*41e0*/  FADD R72, R79, R66 ;  /* 0x000000424f487221 */ /* 0x000fe20000000000 */
[----:B------:R-:W-:Y:S01]  /*41f0*/  FADD R29, R71, R62 ;  /* 0x0000003e471d7221 */ /* 0x000fe20000000000 */
[----:B-----5:R-:W-:Y:S01]  /*4200*/  @!P6 FMUL R85, R85, R85 ;  /* 0x000000555555e220 */ /* 0x020fe20000400000 */
[----:B-1----:R-:W-:Y:S01]  /*4210*/  FADD R7, R63, R56 ;  /* 0x000000383f077221 */ /* 0x002fe20000000000 */
[----:B------:R-:W-:Y:S01]  /*4220*/  FADD R6, R6, R33 ;  /* 0x0000002106067221 */ /* 0x000fe20000000000 */
[----:B------:R-:W-:Y:S01]  /*4230*/  FADD R37, R37, R84 ;  /* 0x0000005425257221 */ /* 0x000fe20000000000 */
[----:B------:R-:W-:Y:S01]  /*4240*/  FADD R76, R52, R85 ;  /* 0x00000055344c7221 */ /* 0x000fe20000000000 */
[----:B------:R-:W-:Y:S01]  /*4250*/  FADD R7, R7, R72 ;  /* 0x0000004807077221 */ /* 0x000fe20000000000 */
[----:B------:R-:W-:Y:S01]  /*4260*/  FADD R41, R41, R90 ;  /* 0x0000005a29297221 */ /* 0x000fe20000000000 */
[----:B------:R-:W-:Y:S01]  /*4270*/  FADD R45, R45, R92 ;  /* 0x0000005c2d2d7221 */ /* 0x000fe20000000000 */
[----:B--2---:R-:W-:Y:S01]  /*4280*/  @!P5 FMUL R70, R70, R70 ;  /* 0x000000464646d220 */ /* 0x004fe20000400000 */
[----:B------:R-:W-:Y:S01]  /*4290*/  FADD R25, R25, R76 ;  /* 0x0000004c19197221 */ /* 0x000fe20000000000 */
        /* <DEDUP_REMOVED lines=9> */
[----:B------:R-:W-:Y:S01]  /*4330*/  F2FP.F16.F32.PACK_AB R29, R24, R17 ;  /* 0x00000011181d723e */ /* 0x000fe200000000ff */
[----:B------:R-:W-:Y:S01]  /*4340*/  FADD R80, R7, R80 ;  /* 0x0000005007507221 */ /* 0x000fe20000000000 */
[----:B------:R-:W-:Y:S01]  /*4350*/  MOV R7, UR10 ;  /* 0x0000000a00077c02 */ /* 0x000fe20008000f00 */
[----:B------:R-:W-:Y:S01]  /*4360*/  FADD R6, R45, R98 ;  /* 0x000000622d067221 */ /* 0x000fe20000000000 */
[----:B------:R-:W-:Y:S01]  /*4370*/  F2FP.F16.F32.PACK_AB R31, R26, R31 ;  /* 0x0000001f1a1f723e */ /* 0x000fe200000000ff */
[----:B------:R-:W-:Y:S01]  /*4380*/  FADD R80, R41, R80 ;  /* 0x0000005029507221 */ /* 0x000fe20000000000 */
[----:B------:R1:W-:Y:S01]  /*4390*/  SYNCS.ARRIVE.TRANS64.A1T0 RZ, [R7+UR14], RZ ;  /* 0x000000ff07ff79a7 */ /* 0x0003e2000810000e */
[----:B------:R-:W-:-:S02]  /*43a0*/  F2FP.F16.F32.PACK_AB R33, R30, R19 ;  /* 0x000000131e21723e */ /* 0x000fc400000000ff */
[----:B------:R-:W-:Y:S02]  /*43b0*/  F2FP.F16.F32.PACK_AB R24, R59, R28 ;  /* 0x0000001c3b18723e */ /* 0x000fe400000000ff */
[----:B------:R-:W-:Y:S02]  /*43c0*/  F2FP.F16.F32.PACK_AB R26, R63, R32 ;  /* 0x000000203f1a723e */ /* 0x000fe400000000ff */
[----:B------:R-:W-:Y:S01]  /*43d0*/  F2FP.F16.F32.PACK_AB R30, R71, R36 ;  /* 0x00000024471e723e */ /* 0x000fe200000000ff */
[----:B-1----:R-:W-:Y:S01]  /*43e0*/  FADD R7, R37, R80 ;  /* 0x0000005025077221 */ /* 0x002fe20000000000 */
[----:B------:R-:W-:Y:S02]  /*43f0*/  F2FP.F16.F32.PACK_AB R37, R38, R21 ;  /* 0x000000152625723e */ /* 0x000fe400000000ff */
[----:B------:R-:W-:Y:S02]  /*4400*/  F2FP.F16.F32.PACK_AB R39, R39, R42 ;  /* 0x0000002a2727723e */ /* 0x000fe400000000ff */
[----:B------:R-:W-:-:S02]  /*4410*/  F2FP.F16.F32.PACK_AB R41, R23, R46 ;  /* 0x0000002e1729723e */ /* 0x000fc400000000ff */
[----:B------:R-:W-:Y:S02]  /*4420*/  F2FP.F16.F32.PACK_AB R43, R43, R50 ;  /* 0x000000322b2b723e */ /* 0x000fe400000000ff */
[----:B------:R-:W-:Y:S02]  /*4430*/  F2FP.F16.F32.PACK_AB R53, R55, R88 ;  /* 0x000000583735723e */ /* 0x000fe400000000ff */
[----:B------:R-:W-:Y:S02]  /*4440*/  F2FP.F16.F32.PACK_AB R28, R67, R54 ;  /* 0x00000036431c723e */ /* 0x000fe400000000ff */
        /* <DEDUP_REMOVED lines=17> */
[----:B------:R-:W-:Y:S01]  /*4560*/  F2FP.F16.F32.PACK_AB R46, R70, R85 ;  /* 0x00000055462e723e */ /* 0x000fe200000000ff */
[----:B------:R-:W-:Y:S06]  /*4570*/  @!P0 BRA `(.L_x_19) ;  /* 0x0000000000048947 */ /* 0x000fec0003800000 */
[----:B------:R-:W-:Y:S01]  /*4580*/  BPT.TRAP 0x1 ;  /* 0x000000040000795c */ /* 0x000fe20000300000 */
.L_x_19:
[----:B------:R-:W-:-:S13]  /*4590*/  R2UR UR4, R16 ;  /* 0x00000000100472ca */ /* 0x000fda00000e0000 */
[----:B------:R-:W1:Y:S02]  /*45a0*/  SYNCS.PHASECHK.TRANS64.TRYWAIT P1, [UR4+0x54008], R5 ;  /* 0x05400805ff0075a7 */ /* 0x000e640008020144 */
[----:B-1----:R-:W-:Y:S05]  /*45b0*/  @!P1 BRA `(.L_x_20) ;  /* 0x000000e400c89947 */ /* 0x002fea0003800000 */
.L_x_114:
[----:B------:R-:W-:Y:S01]  /*45c0*/  UIADD3 UR4, UR61, 0xe00, URZ ;  /* 0x00000e003d047890 */ /* 0x000fe2000fffe03f */
[----:B------:R-:W-:Y:S01]  /*45d0*/  WARPGROUP.ARRIVE ;  /* 0x00000000000079c5 */ /* 0x000fe20000000000 */
[----:B------:R-:W-:Y:S01]  /*45e0*/  UMOV UR19, 0x80000020 ;  /* 0x8000002000137882 */ /* 0x000fe20000000000 */
[----:B------:R-:W-:Y:S01]  /*45f0*/  UIADD3 UR6, UR61, 0x1000, URZ ;  /* 0x000010003d067890 */ /* 0x000fe2000fffe03f */
[----:B------:R-:W-:Y:S01]  /*4600*/  F2FP.F16.F32.PACK_AB R47, R18, R47 ;  /* 0x0000002f122f723e */ /* 0x000fe200000000ff */
[----:B------:R-:W-:Y:S01]  /*4610*/  UMOV UR7, 0x80000020 ;  /* 0x8000002000077882 */ /* 0x000fe20000000000 */
[----:B------:R-:W-:Y:S01]  /*4620*/  UIADD3 UR10, UR61, 0x1200, URZ ;  /* 0x000012003d0a7890 */ /* 0x000fe2000fffe03f */
[----:B------:R-:W-:Y:S01]  /*4630*/  UMOV UR18, UR4 ;  /* 0x0000000400127c82 */ /* 0x000fe20008000000 */
[----:B------:R-:W-:Y:S01]  /*4640*/  UMOV UR11, 0x80000020 ;  /* 0x80000020000b7882 */ /* 0x000fe20000000000 */
[----:B------:R-:W-:Y:S01]  /*4650*/  HGMMA.64x32x16.F32 R184, R24, gdesc[UR16].tnspB, RZ, !UPT, gsb0 ;  /* 0x4060001018b87df0 */ /* 0x000fe2000c0008ff */
[----:B------:R-:W-:Y:S01]  /*4660*/  UIADD3 UR14, UR61, 0x1400, URZ ;  /* 0x000014003d0e7890 */ /* 0x000fe2000fffe03f */
[----:B------:R-:W-:Y:S01]  /*4670*/  UMOV UR19, 0x80000020 ;  /* 0x8000002000137882 */ /* 0x000fe20000000000 */
[----:B------:R-:W-:-:S05]  /*4680*/  UIADD3 UR4, UR61, 0x1600, URZ ;  /* 0x000016003d047890 */ /* 0x000fca000fffe03f */
[----:B------:R-:W-:Y:S01]  /*4690*/  UMOV UR18, UR14 ;  /* 0x0000000e00127c82 */ /* 0x000fe20008000000 */
[----:B------:R-:W-:Y:S01]  /*46a0*/  UIADD3 UR14, UR61, 0x1440, URZ ;  /* 0x000014403d0e7890 */ /* 0x000fe2000fffe03f */
[----:B------:R-:W-:Y:S02]  /*46b0*/  WARPGROUP.DEPBAR.LE gsb0, 0x0 ;  /* 0x00008000000079c5 */ /* 0x000fe40000010000 */
[----:B------:R-:W-:-:S06]  /*46c0*/  WARPGROUP.ARRIVE ;  /* 0x00000000000079c5 */ /* 0x000fcc0000000000 */
[----:B------:R-:W-:Y:S01]  /*46d0*/  HGMMA.64x32x16.F32 R168, R24, gdesc[UR4].tnspB, RZ, !UPT, gsb0 ;  /* 0x4060000418a87df0 */ /* 0x000fe2000c0008ff */
[----:B------:R-:W-:Y:S01]  /*46e0*/  UIADD3 UR6, UR61, 0x1800, URZ ;  /* 0x000018003d067890 */ /* 0x000fe2000fffe03f */
[----:B------:R-:W-:Y:S01]  /*46f0*/  UMOV UR7, 0x80000020 ;  /* 0x8000002000077882 */ /* 0x000fe20000000000 */
        /* <DEDUP_REMOVED lines=8> */
[----:B------:R-:W-:Y:S01]  /*4780*/  UMOV UR18, UR4 ;  /* 0x0000000400127c82 */ /* 0x000fe20008000000 */
[----:B------:R-:W-:Y:S01]  /*4790*/  UMOV UR19, 0x80000020 ;  /* 0x8000002000137882 */ /* 0x000fe20000000000 */
[----:B------:R-:W-:Y:S01]  /*47a0*/  UIADD3 UR4, UR61, 0xe40, URZ ;  /* 0x00000e403d047890 */ /* 0x000fe2000fffe03f */
        /* <DEDUP_REMOVED lines=18> */
[----:B------:R-:W-:Y:S01]  /*48d0*/  HGMMA.64x32x16.F32 R184, R28, gdesc[UR16].tnspB, R184, gsb0 ;  /* 0x406000101cb87df0 */ /* 0x000fe200080008b8 */
[----:B------:R-:W-:Y:S01]  /*48e0*/  UMOV UR18, UR14 ;  /* 0x0000000e00127c82 */ /* 0x000fe20008000000 */
[----:B------:R-:W-:Y:S01]  /*48f0*/  UMOV UR19, 0x80000020 ;  /* 0x8000002000137882 */ /* 0x000fe20000000000 */
[----:B------:R-:W-:Y:S01]  /*4900*/  UIADD3 UR14, UR61, 0x1480, URZ ;  /* 0x000014803d0e7890 */ /* 0x000fe2000fffe03f */
[----:B------:R-:W-:Y:S02]  /*4910*/  WARPGROUP.DEPBAR.LE gsb0, 0x0 ;  /* 0x00008000000079c5 */ /* 0x000fe40000010000 */
[----:B------:R-:W-:-:S06]  /*4920*/  WARPGROUP.ARRIVE ;  /* 0x00000000000079c5 */ /* 0x000fcc0000000000 */
[----:B------:R-:W-:Y:S01]  /*4930*/  HGMMA.64x32x16.F32 R168, R28, gdesc[UR4].tnspB, R168, gsb0 ;  /* 0x406000041ca87df0 */ /* 0x000fe200080008a8 */
[----:B------:R-:W-:Y:S01]  /*4940*/  UIADD3 UR6, UR61, 0x1840, URZ ;  /* 0x000018403d067890 */ /* 0x000fe2000fffe03f */
[----:B------:R-:W-:Y:S01]  /*4950*/  UMOV UR7, 0x80000020 ;  /* 0x8000002000077882 */ /* 0x000fe20000000000 */
        /* <DEDUP_REMOVED lines=239> */
[----:B------:R-:W-:Y:S03]  /*5850*/  HGMMA.64x32x16.F32 R120, R44, gdesc[UR16].tnspB, R120, gsb0 ;  /* 0x406000102c787df0 */ /* 0x000fe60008000878 */
[----:B------:R-:W-:Y:S02]  /*5860*/  WARPGROUP.DEPBAR.LE gsb0, 0x0 ;  /* 0x00008000000079c5 */ /* 0x000fe40000010000 */
[----:B------:R-:W-:-:S06]  /*5870*/  WARPGROUP.ARRIVE ;  /* 0x00000000000079c5 */ /* 0x000fcc0000000000 */
[----:B------:R-:W-:Y:S03]  /*5880*/  HGMMA.64x32x16.F32 R104, R44, gdesc[UR4].tnspB, R104, gsb0 ;  /* 0x406000042c687df0 */ /* 0x000fe60008000868 */
[----:B------:R-:W-:Y:S02]  /*5890*/  WARPGROUP.DEPBAR.LE gsb0, 0x0 ;  /* 0x00008000000079c5 */ /* 0x000fe40000010000 */
[----:B------:R-:W-:-:S06]  /*58a0*/  WARPGROUP.ARRIVE ;  /* 0x00000000000079c5 */ /* 0x000fcc0000000000 */
[----:B------:R-:W-:Y:S03]  /*58b0*/  HGMMA.64x32x16.F32 R88, R44, gdesc[UR8].tnspB, R88, gsb0 ;  /* 0x406000082c587df0 */ /* 0x000fe60008000858 */
[----:B------:R-:W-:Y:S02]  /*58c0*/  WARPGROUP.DEPBAR.LE gsb0, 0x0 ;  /* 0x00008000000079c5 */ /* 0x000fe40000010000 */
[----:B------:R-:W-:Y:S05]  /*58d0*/  @!P0 BRA `(.L_x_21) ;  /* 0x0000000000048947 */ /* 0x000fea0003800000 */
[----:B------:R-:W-:Y:S01]  /*58e0*/  BPT.TRAP 0x1 ;  /* 0x000000040000795c */ /* 0x000fe20000300000 */
.L_x_21:
[----:B------:R-:W-:Y:S01]  /*58f0*/  R2UR UR4, R16 ;  /* 0x00000000100472ca */ /* 0x000fe200000e0000 */
[----:B------:R-:W-:Y:S01]  /*5900*/  UISETP.GT.U32.AND UP0, UPT, UR15, 0x1, UPT ;  /* 0x000000010f00788c */ /* 0x000fe2000bf04070 */
[----:B-1----:R-:W-:-:S05]  /*5910*/  MOV R5, RZ ;  /* 0x000000ff00057202 */ /* 0x002fca0000000f00 */
[----:B------:R-:W-:-:S06]  /*5920*/  PLOP3.LUT P1, PT, PT, PT, UP0, 0x80, 0x0 ;  /* 0x000000000000781c */ /* 0x000fcc0003f2f008 */
[----:B------:R-:W-:-:S04]  /*5930*/  UIADD3 UR4, UR4, 0x54028, URZ ;  /* 0x0005402804047890 */ /* 0x000fc8000fffe03f */
[----:B------:R-:W-:-:S09]  /*5940*/  UPRMT UR4, URZ, 0x654, UR4 ;  /* 0x000006543f047896 */ /* 0x000fd20008000004 */
[----:B------:R-:W-:Y:S01]  /*5950*/  SYNCS.ARRIVE.TRANS64.RED.A1T0 RZ, [UR4], RZ ;  /* 0x000000ffffff79a7 */ /* 0x000fe20008100404 */
[----:B------:R-:W-:Y:S05]  /*5960*/  @P1 BRA `(.L_x_22) ;  /* 0x0000000000041947 */ /* 0x000fea0003800000 */
[----:B------:R-:W-:Y:S01]  /*5970*/  BPT.TRAP 0x1 ;  /* 0x000000040000795c */ /* 0x000fe20000300000 */
.L_x_22:
[C---:B------:R-:W-:Y:S01]  /*5980*/  ISETP.GE.AND P2, PT, R14.reuse, 0x101, PT ;  /* 0x000001010e00780c */ /* 0x040fe20003f46270 */
[----:B------:R-:W-:Y:S01]  /*5990*/  UMOV UR60, 0x1 ;  /* 0x00000001003c7882 */ /* 0x000fe20000000000 */
[----:B------:R-:W-:Y:S01]  /*59a0*/  IADD3 R15, R14, 0x7f, RZ ;  /* 0x0000007f0e0f7810 */ /* 0x000fe20007ffe0ff */
[----:B------:R-:W-:Y:S01]  /*59b0*/  UMOV UR6, 0x2 ;  /* 0x0000000200067882 */ /* 0x000fe20000000000 */
[----:B------:R-:W-:Y:S02]  /*59c0*/  IADD3 R4, R4, 0x80, RZ ;  /* 0x0000008004047810 */ /* 0x000fe40007ffe0ff */
[----:B------:R-:W-:-:S04]  /*59d0*/  SHF.R.S32.HI R18, RZ, 0x1f, R15 ;  /* 0x0000001fff127819 */ /* 0x000fc8000001140f */
[----:B------:R-:W-:-:S04]  /*59e0*/  LEA.HI R18, R18, R15, RZ, 0x7 ;  /* 0x0000000f12127211 */ /* 0x000fc800078f38ff */
[----:B------:R-:W-:Y:S01]  /*59f0*/  LEA.HI.SX32 R14, R18, 0xffffffff, 0x19 ;  /* 0xffffffff120e7811 */ /* 0x000fe200078fcaff */
[----:B------:R-:W-:Y:S06]  /*5a00*/  @!P2 BRA `(.L_x_23) ;  /* 0x000000400040a947 */ /* 0x000fec0003800000 */
[----:B------:R-:W-:Y:S01]  /*5a10*/  MOV R15, R12 ;  /* 0x0000000c000f7202 */ /* 0x000fe20000000f00 */
[----:B------:R-:W-:Y:S01]  /*5a20*/  UMOV UR6, 0x2 ;  /* 0x0000000200067882 */ /* 0x000fe20000000000 */
[----:B------:R-:W-:Y:S01]  /*5a30*/  MOV R17, R13 ;  /* 0x0000000d00117202 */ /* 0x000fe20000000f00 */
[----:B------:R-:W-:Y:S01]  /*5a40*/  UMOV UR60, 0x1 ;  /* 0x00000001003c7882 */ /* 0x000fe20000000000 */
[----:B------:R-:W-:Y:S01]  /*5a50*/  MOV R5, RZ ;  /* 0x000000ff00057202 */ /* 0x000fe20000000f00 */
[----:B------:R-:W-:-:S06]  /*5a60*/  ULDC UR4, c[0x0][0x604] ;  /* 0x0001810000047ab9 */ /* 0x000fcc0000000800 */
.L_x_34:
[----:B------:R-:W-:-:S13]  /*5a70*/  PLOP3.LUT P3, PT, PT, PT, UP1, 0x80, 0x0 ;  /* 0x000000000000781c */ /* 0x000fda0003f6f018 */
[----:B-1----:R-:W-:Y:S05]  /*5a80*/  @!P3 BRA `(.L_x_24) ;  /* 0x000000000004b947 */ /* 0x002fea0003800000 */
[----:B------:R-:W-:Y:S01]  /*5a90*/  BPT.TRAP 0x1 ;  /* 0x000000040000795c */ /* 0x000fe20000300000 */
.L_x_24:
[----:B------:R-:W-:Y:S02]  /*5aa0*/  R2UR UR5, R16 ;  /* 0x00000000100572ca */ /* 0x000fe400000e0000 */
[----:B------:R-:W-:-:S11]  /*5ab0*/  SHF.L.U32 R12, R5, 0x1f, RZ ;  /* 0x0000001f050c7819 */ /* 0x000fd600000006ff */
[----:B------:R-:W-:-:S09]  /*5ac0*/  ULEA UR5, UR6, UR5, 0x3 ;  /* 0x0000000506057291 */ /* 0x000fd2000f8e183f */
[----:B------:R-:W1:Y:S02]  /*5ad0*/  SYNCS.PHASECHK.TRANS64.TRYWAIT P2, [UR5+0x54000], R12 ;  /* 0x0540000cff0075a7 */ /* 0x000e640008040145 */
[----:B-1----:R-:W-:Y:S05]  /*5ae0*/  @!P2 BRA `(.L_x_25) ;  /* 0x000000d00098a947 */ /* 0x002fea0003800000 */
.L_x_115:
[----:B------:R-:W-:Y:S01]  /*5af0*/  ULOP3.LUT UR5, UR61, 0x10000, URZ, 0xfc, !UPT ;  /* 0x000100003d057892 */ /* 0x000fe2000f8efc3f */
[----:B------:R-:W-:Y:S01]  /*5b00*/  R2UR UR56, R10 ;  /* 0x000000000a3872ca */ /* 0x000fe200000e0000 */
[----:B------:R-:W-:Y:S01]  /*5b10*/  WARPGROUP.ARRIVE ;  /* 0x00000000000079c5 */ /* 0x000fe20000000000 */
[----:B------:R-:W-:Y:S01]  /*5b20*/  R2UR UR57, R11 ;  /* 0x000000000b3972ca */ /* 0x000fe200000e0000 */
[----:B------:R-:W-:Y:S01]  /*5b30*/  UIMAD UR5, UR6, 0xe00, UR5 ;  /* 0x00000e00060578a4 */ /* 0x000fe2000f8e0205 */
[----:B------:R-:W-:Y:S01]  /*5b40*/  UMOV UR59, 0x80000020 ;  /* 0x80000020003b7882 */ /* 0x000fe20000000000 */
[----:B------:R-:W-:Y:S02]  /*5b50*/  UMOV UR11, 0x80000020 ;  /* 0x80000020000b7882 */ /* 0x000fe40000000000 */
[----:B------:R-:W-:Y:S02]  /*5b60*/  UIADD3 UR10, UR5, 0x2, URZ ;  /* 0x00000002050a7890 */ /* 0x000fe4000fffe03f */
[----:B------:R-:W-:-:S02]  /*5b70*/  UIADD3 UR14, UR5, 0x200, URZ ;  /* 0x00000200050e7890 */ /* 0x000fc4000fffe03f */
[----:B------:R-:W-:Y:S01]  /*5b80*/  UMOV UR58, UR5 ;  /* 0x00000005003a7c82 */ /* 0x000fe20008000000 */
[----:B------:R-:W-:Y:S01]  /*5b90*/  UMOV UR15, 0x80000020 ;  /* 0x80000020000f7882 */ /* 0x000fe20000000000 */
[----:B------:R-:W-:Y:S02]  /*5ba0*/  UIADD3 UR18, UR5, 0x202, URZ ;  /* 0x0000020205127890 */ /* 0x000fe4000fffe03f */
[----:B------:R-:W-:Y:S01]  /*5bb0*/  HGMMA.64x128x16.F32 R24, gdesc[UR56], RZ, !UPT, gsb0 ;  /* 0x01e00000381879f0 */ /* 0x000fe2000c0008ff */
[----:B------:R-:W-:Y:S01]  /*5bc0*/  UMOV UR19, 0x80000020 ;  /* 0x8000002000137882 */ /* 0x000fe20000000000 */
[----:B------:R-:W-:Y:S01]  /*5bd0*/  UIADD3 UR22, UR5, 0x400, URZ ;  /* 0x0000040005167890 */ /* 0x000fe2000fffe03f */
[----:B------:R-:W-:Y:S01]  /*5be0*/  R2UR UR56, R8 ;  /* 0x00000000083872ca */ /* 0x000fe200000e0000 */
[----:B------:R-:W-:Y:S01]  /*5bf0*/  UMOV UR23, 0x80000020 ;  /* 0x8000002000177882 */ /* 0x000fe20000000000 */
[----:B------:R-:W-:Y:S01]  /*5c00*/  UIADD3 UR26, UR5, 0x402, URZ ;  /* 0x00000402051a7890 */ /* 0x000fe2000fffe03f */
[----:B------:R-:W-:Y:S01]  /*5c10*/  R2UR UR57, R9 ;  /* 0x00000000093972ca */ /* 0x000fe200000e0000 */
[----:B------:R-:W-:Y:S01]  /*5c20*/  UMOV UR27, 0x80000020 ;  /* 0x80000020001b7882 */ /* 0x000fe20000000000 */
        /* <DEDUP_REMOVED lines=15> */
[----:B------:R-:W-:-:S06]  /*5d20*/  UMOV UR59, 0x80000020 ;  /* 0x80000020003b7882 */ /* 0x000fcc0000000000 */
[----:B------:R-:W-:Y:S01]  /*5d30*/  UMOV UR58, UR5 ;  /* 0x00000005003a7c82 */ /* 0x000fe20008000000 */
[----:B------:R-:W-:-:S04]  /*5d40*/  UIADD3 UR5, UR6, 0x1, URZ ;  /* 0x0000000106057890 */ /* 0x000fc8000fffe03f */
[----:B------:R-:W-:-:S04]  /*5d50*/  UISETP.NE.AND UP0, UPT, UR5, 0x5, UPT ;  /* 0x000000050500788c */ /* 0x000fc8000bf05270 */
[----:B------:R-:W-:Y:S02]  /*5d60*/  USEL UR6, URZ, 0x1, UP0 ;  /* 0x000000013f067887 */ /* 0x000fe40008000000 */
[----:B------:R-:W-:-:S04]  /*5d70*/  USEL UR5, UR5, URZ, UP0 ;  /* 0x0000003f05057287 */ /* 0x000fc80008000000 */
[----:B------:R-:W-:Y:S01]  /*5d80*/  LOP3.LUT R5, R5, UR6, RZ, 0x3c, !PT ;  /* 0x0000000605057c12 */ /* 0x000fe2000f8e3cff */
[----:B------:R-:W-:Y:S02]  /*5d90*/  WARPGROUP.DEPBAR.LE gsb0, 0x0 ;  /* 0x00008000000079c5 */ /* 0x000fe40000010000 */
[----:B------:R-:W-:-:S06]  /*5da0*/  WARPGROUP.ARRIVE ;  /* 0x00000000000079c5 */ /* 0x000fcc0000000000 */
[----:B------:R-:W-:Y:S03]  /*5db0*/  HGMMA.64x128x16.F32 R24, gdesc[UR8], R24, gsb0 ;  /* 0x01e00000081879f0 */ /* 0x000fe60008000818 */
[----:B------:R-:W-:Y:S02]  /*5dc0*/  WARPGROUP.DEPBAR.LE gsb0, 0x0 ;  /* 0x00008000000079c5 */ /* 0x000fe40000010000 */
[----:B------:R-:W-:-:S07]  /*5dd0*/  WARPGROUP.ARRIVE ;  /* 0x00000000000079c5 */ /* 0x000fce0000000000 */
        /* <DEDUP_REMOVED lines=35> */
[----:B------:R-:W-:Y:S05]  /*6010*/  @!P3 BRA `(.L_x_26) ;  /* 0x000000000004b947 */ /* 0x000fea0003800000 */
[----:B------:R-:W-:Y:S01]  /*6020*/  BPT.TRAP 0x1 ;  /* 0x000000040000795c */ /* 0x000fe20000300000 */
.L_x_26:
[----:B-1----:R-:W-:Y:S02]  /*6030*/  FMNMX R12, R24, R15, !PT ;  /* 0x0000000f180c7209 */ /* 0x002fe40007800000 */
[----:B------:R-:W-:Y:S02]  /*6040*/  FMNMX R20, R26, R17, !PT ;  /* 0x000000111a147209 */ /* 0x000fe40007800000 */
[----:B------:R-:W-:Y:S02]  /*6050*/  FMNMX R13, R25, R12, !PT ;  /* 0x0000000c190d7209 */ /* 0x000fe40007800000 */
[----:B------:R-:W-:Y:S02]  /*6060*/  FMNMX R21, R27, R20, !PT ;  /* 0x000000141b157209 */ /* 0x000fe40007800000 */
[----:B------:R-:W-:Y:S02]  /*6070*/  FMNMX R12, R28, R13, !PT ;  /* 0x0000000d1c0c7209 */ /* 0x000fe40007800000 */
[----:B------:R-:W-:-:S02]  /*6080*/  FMNMX R22, R30, R21, !PT ;  /* 0x000000151e167209 */ /* 0x000fc40007800000 */
[----:B------:R-:W-:Y:S02]  /*6090*/  FMNMX R13, R29, R12, !PT ;  /* 0x0000000c1d0d7209 */ /* 0x000fe40007800000 */
[----:B------:R-:W-:Y:S02]  /*60a0*/  R2UR UR6, R16 ;  /* 0x00000000100672ca */ /* 0x000fe400000e0000 */
[----:B------:R-:W-:-:S04]  /*60b0*/  FMNMX R12, R32, R13, !PT ;  /* 0x0000000d200c7209 */ /* 0x000fc80007800000 */
[----:B------:R-:W-:-:S04]  /*60c0*/  FMNMX R13, R33, R12, !PT ;  /* 0x0000000c210d7209 */ /* 0x000fc80007800000 */
[----:B------:R-:W-:-:S03]  /*60d0*/  FMNMX R12, R36, R13, !PT ;  /* 0x0000000d240c7209 */ /* 0x000fc60007800000 */
[----:B------:R-:W-:Y:S01]  /*60e0*/  ULEA UR6, UR5, UR6, 0x3 ;  /* 0x0000000605067291 */ /* 0x000fe2000f8e183f */
[----:B------:R-:W-:-:S04]  /*60f0*/  FMNMX R13, R37, R12, !PT ;  /* 0x0000000c250d7209 */ /* 0x000fc80007800000 */
        /* <DEDUP_REMOVED lines=23> */
[----:B------:R-:W-:-:S05]  /*6270*/  FMNMX R13, R85, R12, !PT ;  /* 0x0000000c550d7209 */ /* 0x000fca0007800000 */
[----:B------:R-:W1:Y:S02]  /*6280*/  SHFL.BFLY PT, R12, R13, 0x1, 0x1f ;  /* 0x0c201f000d0c7f89 */ /* 0x000e6400000e0000 */
[----:B-1----:R-:W-:Y:S02]  /*6290*/  FMNMX R19, R13, R12, !PT ;  /* 0x0000000c0d137209 */ /* 0x002fe40007800000 */
[----:B------:R-:W-:-:S03]  /*62a0*/  FMNMX R13, R31, R22, !PT ;  /* 0x000000161f0d7209 */ /* 0x000fc60007800000 */
[----:B------:R-:W1:Y:S01]  /*62b0*/  SHFL.BFLY PT, R12, R19, 0x2, 0x1f ;  /* 0x0c401f00130c7f89 */ /* 0x000e6200000e0000 */
[----:B------:R-:W-:-:S04]  /*62c0*/  FMNMX R22, R34, R13, !PT ;  /* 0x0000000d22167209 */ /* 0x000fc80007800000 */
[----:B------:R-:W-:-:S04]  /*62d0*/  FMNMX R13, R35, R22, !PT ;  /* 0x00000016230d7209 */ /* 0x000fc80007800000 */
[----:B------:R-:W-:-:S04]  /*62e0*/  FMNMX R22, R38, R13, !PT ;  /* 0x0000000d26167209 */ /* 0x000fc80007800000 */
[----:B------:R-:W-:-:S04]  /*62f0*/  FMNMX R13, R39, R22, !PT ;  /* 0x00000016270d7209 */ /* 0x000fc80007800000 */
[----:B------:R-:W-:-:S04]  /*6300*/  FMNMX R22, R42, R13, !PT ;  /* 0x0000000d2a167209 */ /* 0x000fc80007800000 */
[----:B------:R-:W-:Y:S02]  /*6310*/  FMNMX R13, R43, R22, !PT ;  /* 0x000000162b0d7209 */ /* 0x000fe40007800000 */
[----:B-1----:R-:W-:-:S04]  /*6320*/  FMNMX R12, R19, R12, !PT ;  /* 0x0000000c130c7209 */ /* 0x002fc80007800000 */
[----:B------:R-:W-:-:S04]  /*6330*/  FSETP.NEU.AND P2, PT, R12, -INF , PT ;  /* 0xff8000000c00780b */ /* 0x000fc80003f4d000 */
[----:B------:R-:W-:-:S05]  /*6340*/  FSEL R18, R12, RZ, P2 ;  /* 0x000000ff0c127208 */ /* 0x000fca0001000000 */
[----:B------:R-:W-:-:S04]  /*6350*/  FMUL R204, R18, UR4 ;  /* 0x0000000412cc7c20 */ /* 0x000fc80008400000 */
[--C-:B------:R-:W-:Y:S01]  /*6360*/  FFMA R20, R24, UR4, -R204.reuse ;  /* 0x0000000418147c23 */ /* 0x100fe200080008cc */
[--C-:B------:R-:W-:Y:S01]  /*6370*/  FFMA R24, R25, UR4, -R204.reuse ;  /* 0x0000000419187c23 */ /* 0x100fe200080008cc */
[--C-:B------:R-:W-:Y:S01]  /*6380*/  FFMA R28, R28, UR4, -R204.reuse ;  /* 0x000000041c1c7c23 */ /* 0x100fe200080008cc */
[--C-:B------:R-:W-:Y:S01]  /*6390*/  FFMA R202, R29, UR4, -R204.reuse ;  /* 0x000000041dca7c23 */ /* 0x100fe200080008cc */
[--C-:B------:R-:W-:Y:S01]  /*63a0*/  FFMA R33, R33, UR4, -R204.reuse ;  /* 0x0000000421217c23 */ /* 0x100fe200080008cc */
[----:B------:R-:W-:Y:S01]  /*63b0*/  FSETP.GEU.AND P6, PT, R20, -126, PT ;  /* 0xc2fc00001400780b */ /* 0x000fe20003fce000 */
        /* <DEDUP_REMOVED lines=9> */
[--C-:B------:R-:W-:Y:S01]  /*6450*/  FFMA R32, R41, UR4, -R204.reuse ;  /* 0x0000000429207c23 */ /* 0x100fe200080008cc */
[--C-:B------:R-:W-:Y:S01]  /*6460*/  FFMA R22, R45, UR4, -R204.reuse ;  /* 0x000000042d167c23 */ /* 0x100fe200080008cc */
[--C-:B------:R-:W-:Y:S01]  /*6470*/  FFMA R23, R53, UR4, -R204.reuse ;  /* 0x0000000435177c23 */ /* 0x100fe200080008cc */
[----:B------:R-:W-:Y:S01]  /*6480*/  @!P6 FMUL R20, R20, 0.5 ;  /* 0x3f0000001414e820 */ /* 0x000fe20000400000 */
[--C-:B------:R-:W-:Y:S01]  /*6490*/  FFMA R37, R48, UR4, -R204.reuse ;  /* 0x0000000430257c23 */ /* 0x100fe200080008cc */
[----:B------:R-:W-:Y:S01]  /*64a0*/  @!P3 FMUL R24, R24, 0.5 ;  /* 0x3f0000001818b820 */ /* 0x000fe20000400000 */
[--C-:B------:R-:W-:Y:S01]  /*64b0*/  FFMA R41, R52, UR4, -R204.reuse ;  /* 0x0000000434297c23 */ /* 0x100fe200080008cc */
[----:B------:R1:W2:Y:S01]  /*64c0*/  MUFU.EX2 R25, R20 ;  /* 0x0000001400197308 */ /* 0x0002a20000000800 */
[----:B------:R-:W-:Y:S01]  /*64d0*/  @!P4 FMUL R28, R28, 0.5 ;  /* 0x3f0000001c1cc820 */ /* 0x000fe20000400000 */
[----:B------:R-:W-:Y:S01]  /*64e0*/  @!P5 FMUL R202, R202, 0.5 ;  /* 0x3f000000cacad820 */ /* 0x000fe20000400000 */
[--C-:B------:R-:W-:Y:S01]  /*64f0*/  FFMA R57, R57, UR4, -R204.reuse ;  /* 0x0000000439397c23 */ /* 0x100fe200080008cc */
[----:B------:R-:W-:Y:S01]  /*6500*/  @!P2 FMUL R29, R29, 0.5 ;  /* 0x3f0000001d1da820 */ /* 0x000fe20000400000 */
[--C-:B------:R-:W-:Y:S01]  /*6510*/  FFMA R45, R60, UR4, -R204.reuse ;  /* 0x000000043c2d7c23 */ /* 0x100fe200080008cc */
[--C-:B------:R-:W-:Y:S01]  /*6520*/  FFMA R60, R61, UR4, -R204.reuse ;  /* 0x000000043d3c7c23 */ /* 0x100fe200080008cc */
[--C-:B------:R-:W-:Y:S01]  /*6530*/  FFMA R65, R65, UR4, -R204.reuse ;  /* 0x0000000441417c23 */ /* 0x100fe200080008cc */
[----:B------:R-:W3:Y:S01]  /*6540*/  MUFU.EX2 R24, R24 ;  /* 0x0000001800187308 */ /* 0x000ee20000000800 */
[----:B-1----:R-:W-:Y:S01]  /*6550*/  FMNMX R20, R46, R13, !PT ;  /* 0x0000000d2e147209 */ /* 0x002fe20007800000 */
[--C-:B------:R-:W-:Y:S01]  /*6560*/  FFMA R52, R69, UR4, -R204.reuse ;  /* 0x0000000445347c23 */ /* 0x100fe200080008cc */
[--C-:B------:R-:W-:Y:S01]  /*6570*/  FFMA R48, R72, UR4, -R204.reuse ;  /* 0x0000000448307c23 */ /* 0x100fe200080008cc */
[--C-:B------:R-:W-:Y:S01]  /*6580*/  FFMA R53, R77, UR4, -R204.reuse ;  /* 0x000000044d357c23 */ /* 0x100fe200080008cc */
[----:B------:R-:W-:Y:S01]  /*6590*/  FMNMX R13, R47, R20, !PT ;  /* 0x000000142f0d7209 */ /* 0x000fe20007800000 */
[----:B------:R-:W-:-:S02]  /*65a0*/  FFMA R19, R80, UR4, -R204 ;  /* 0x0000000450137c23 */ /* 0x000fc400080008cc */
[----:B------:R-:W1:Y:S01]  /*65b0*/  MUFU.EX2 R203, R28 ;  /* 0x0000001c00cb7308 */ /* 0x000e620000000800 */
[----:B--2---:R-:W-:Y:S01]  /*65c0*/  @!P6 FMUL R25, R25, R25 ;  /* 0x000000191919e220 */ /* 0x004fe20000400000 */
[----:B------:R-:W-:Y:S02]  /*65d0*/  FSETP.GEU.AND P6, PT, R33, -126, PT ;  /* 0xc2fc00002100780b */ /* 0x000fe40003fce000 */
[----:B------:R-:W-:-:S04]  /*65e0*/  FMNMX R20, R50, R13, !PT ;  /* 0x0000000d32147209 */ /* 0x000fc80007800000 */
[----:B------:R-:W2:Y:S01]  /*65f0*/  MUFU.EX2 R202, R202 ;  /* 0x000000ca00ca7308 */ /* 0x000ea20000000800 */
[----:B---3--:R-:W-:Y:S01]  /*6600*/  @!P3 FMUL R24, R24, R24 ;  /* 0x000000181818b220 */ /* 0x008fe20000400000 */
[----:B------:R-:W-:Y:S02]  /*6610*/  FSETP.GEU.AND P3, PT, R36, -126, PT ;  /* 0xc2fc00002400780b */ /* 0x000fe40003f6e000 */
[----:B------:R-:W-:-:S03]  /*6620*/  FMNMX R13, R51, R20, !PT ;  /* 0x00000014330d7209 */ /* 0x000fc60007800000 */
[----:B------:R-:W-:Y:S01]  /*6630*/  @!P6 FMUL R33, R33, 0.5 ;  /* 0x3f0000002121e820 */ /* 0x000fe20000400000 */
[----:B------:R-:W3:Y:S01]  /*6640*/  MUFU.EX2 R29, R29 ;  /* 0x0000001d001d7308 */ /* 0x000ee20000000800 */
[----:B-1----:R-:W-:Y:S01]  /*6650*/  @!P4 FMUL R203, R203, R203 ;  /* 0x000000cbcbcbc220 */ /* 0x002fe20000400000 */
[----:B------:R-:W-:Y:S02]  /*6660*/  FSETP.GEU.AND P4, PT, R21, -126, PT ;  /* 0xc2fc00001500780b */ /* 0x000fe40003f8e000 */
[----:B------:R-:W-:-:S03]  /*6670*/  FMNMX R20, R54, R13, !PT ;  /* 0x0000000d36147209 */ /* 0x000fc60007800000 */
[----:B------:R-:W-:Y:S01]  /*6680*/  @!P3 FMUL R36, R36, 0.5 ;  /* 0x3f0000002424b820 */ /* 0x000fe20000400000 */
[----:B------:R-:W1:Y:S01]  /*6690*/  MUFU.EX2 R28, R33 ;  /* 0x00000021001c7308 */ /* 0x000e620000000800 */
[----:B--2---:R-:W-:Y:S01]  /*66a0*/  @!P5 FMUL R202, R202, R202 ;  /* 0x000000cacacad220 */ /* 0x004fe20000400000 */
[----:B------:R-:W-:Y:S02]  /*66b0*/  FSETP.GEU.AND P5, PT, R40, -126, PT ;  /* 0xc2fc00002800780b */ /* 0x000fe40003fae000 */
[----:B------:R-:W-:-:S03]  /*66c0*/  FMNMX R13, R55, R20, !PT ;  /* 0x00000014370d7209 */ /* 0x000fc60007800000 */
[----:B------:R-:W-:Y:S01]  /*66d0*/  @!P4 FMUL R21, R21, 0.5 ;  /* 0x3f0000001515c820 */ /* 0x000fe20000400000 */
[----:B------:R2:W4:Y:S01]  /*66e0*/  MUFU.EX2 R200, R36 ;  /* 0x0000002400c87308 */ /* 0x0005220000000800 */
[----:B---3--:R-:W-:Y:S01]  /*66f0*/  @!P2 FMUL R29, R29, R29 ;  /* 0x0000001d1d1da220 */ /* 0x008fe20000400000 */
[----:B------:R-:W-:Y:S02]  /*6700*/  FSETP.GEU.AND P2, PT, R32, -126, PT ;  /* 0xc2fc00002000780b */ /* 0x000fe40003f4e000 */
[----:B------:R-:W-:-:S03]  /*6710*/  FMNMX R20, R58, R13, !PT ;  /* 0x0000000d3a147209 */ /* 0x000fc60007800000 */
[----:B------:R-:W-:Y:S01]  /*6720*/  @!P5 FMUL R40, R40, 0.5 ;  /* 0x3f0000002828d820 */ /* 0x000fe20000400000 */
[----:B------:R-:W3:Y:S01]  /*6730*/  MUFU.EX2 R21, R21 ;  /* 0x0000001500157308 */ /* 0x000ee20000000800 */
[----:B-1----:R-:W-:Y:S01]  /*6740*/  @!P6 FMUL R28, R28, R28 ;  /* 0x0000001c1c1ce220 */ /* 0x002fe20000400000 */
[----:B------:R-:W-:Y:S01]  /*6750*/  FSETP.GEU.AND P6, PT, R44, -126, PT ;  /* 0xc2fc00002c00780b */ /* 0x000fe20003fce000 */
[--C-:B--2---:R-:W-:Y:S01]  /*6760*/  FFMA R36, R49, UR4, -R204.reuse ;  /* 0x0000000431247c23 */ /* 0x104fe200080008cc */
[----:B------:R-:W-:Y:S01]  /*6770*/  FMNMX R13, R59, R20, !PT ;  /* 0x000000143b0d7209 */ /* 0x000fe20007800000 */
[----:B------:R-:W-:Y:S02]  /*6780*/  FFMA R49, R73, UR4, -R204 ;  /* 0x0000000449317c23 */ /* 0x000fe400080008cc */
[----:B------:R-:W-:Y:S01]  /*6790*/  @!P2 FMUL R32, R32, 0.5 ;  /* 0x3f0000002020a820 */ /* 0x000fe20000400000 */
[----:B------:R1:W2:Y:S01]  /*67a0*/  MUFU.EX2 R33, R40 ;  /* 0x0000002800217308 */ /* 0x0002a20000000800 */
[----:B----4-:R-:W-:Y:S01]  /*67b0*/  @!P3 FMUL R200, R200, R200 ;  /* 0x000000c8c8c8b220 */ /* 0x010fe20000400000 */
[----:B------:R-:W-:-:S02]  /*67c0*/  FSETP.GEU.AND P3, PT, R22, -126, PT ;  /* 0xc2fc00001600780b */ /* 0x000fc40003f6e000 */
[----:B------:R-:W-:-:S03]  /*67d0*/  FMNMX R20, R62, R13, !PT ;  /* 0x0000000d3e147209 */ /* 0x000fc60007800000 */
[----:B------:R-:W-:Y:S01]  /*67e0*/  @!P6 FMUL R44, R44, 0.5 ;  /* 0x3f0000002c2ce820 */ /* 0x000fe20000400000 */
[----:B------:R-:W4:Y:S01]  /*67f0*/  MUFU.EX2 R32, R32 ;  /* 0x0000002000207308 */ /* 0x000f220000000800 */
[----:B---3--:R-:W-:Y:S01]  /*6800*/  @!P4 FMUL R21, R21, R21 ;  /* 0x000000151515c220 */ /* 0x008fe20000400000 */
[----:B------:R-:W-:Y:S01]  /*6810*/  FSETP.GEU.AND P4, PT, R37, -126, PT ;  /* 0xc2fc00002500780b */ /* 0x000fe20003f8e000 */
[----:B-1----:R-:W-:Y:S01]  /*6820*/  FFMA R40, R56, UR4, -R204 ;  /* 0x0000000438287c23 */ /* 0x002fe200080008cc */
[----:B------:R-:W-:-:S03]  /*6830*/  FMNMX R13, R63, R20, !PT ;  /* 0x000000143f0d7209 */ /* 0x000fc60007800000 */
[----:B------:R-:W-:Y:S01]  /*6840*/  @!P3 FMUL R22, R22, 0.5 ;  /* 0x3f0000001616b820 */ /* 0x000fe20000400000 */
[----:B------:R1:W3:Y:S01]  /*6850*/  MUFU.EX2 R201, R44 ;  /* 0x0000002c00c97308 */ /* 0x0002e20000000800 */
[----:B--2---:R-:W-:Y:S01]  /*6860*/  @!P5 FMUL R33, R33, R33 ;  /* 0x000000212121d220 */ /* 0x004fe20000400000 */
[----:B------:R-:W-:Y:S02]  /*6870*/  FSETP.GEU.AND P5, PT, R36, -126, PT ;  /* 0xc2fc00002400780b */ /* 0x000fe40003fae000 */
[----:B------:R-:W-:-:S03]  /*6880*/  FMNMX R20, R66, R13, !PT ;  /* 0x0000000d42147209 */ /* 0x000fc60007800000 */
[----:B------:R-:W-:Y:S01]  /*6890*/  @!P4 FMUL R37, R37, 0.5 ;  /* 0x3f0000002525c820 */ /* 0x000fe20000400000 */
[----:B------:R-:W2:Y:S01]  /*68a0*/  MUFU.EX2 R22, R22 ;  /* 0x0000001600167308 */ /* 0x000ea20000000800 */
[----:B----4-:R-:W-:Y:S01]  /*68b0*/  @!P2 FMUL R32, R32, R32 ;  /* 0x000000202020a220 */ /* 0x010fe20000400000 */
[----:B------:R-:W-:Y:S01]  /*68c0*/  FMNMX R13, R67, R20, !PT ;  /* 0x00000014430d7209 */ /* 0x000fe20007800000 */
[--C-:B-1----:R-:W-:Y:S01]  /*68d0*/  FFMA R44, R64, UR4, -R204.reuse ;  /* 0x00000004402c7c23 */ /* 0x102fe200080008cc */
[----:B------:R-:W-:Y:S01]  /*68e0*/  FSETP.GEU.AND P2, PT, R41, -126, PT ;  /* 0xc2fc00002900780b */ /* 0x000fe20003f4e000 */
[----:B------:R-:W-:Y:S01]  /*68f0*/  FFMA R64, R81, UR4, -R204 ;  /* 0x0000000451407c23 */ /* 0x000fe200080008cc */
[----:B------:R-:W-:Y:S01]  /*6900*/  FMNMX R20, R70, R13, !PT ;  /* 0x0000000d46147209 */ /* 0x000fe20007800000 */
[----:B------:R-:W-:Y:S01]  /*6910*/  @!P5 FMUL R36, R36, 0.5 ;  /* 0x3f0000002424d820 */ /* 0x000fe20000400000 */
[----:B------:R-:W1:Y:S01]  /*6920*/  MUFU.EX2 R37, R37 ;  /* 0x0000002500257308 */ /* 0x000e620000000800 */
[----:B---3--:R-:W-:Y:S01]  /*6930*/  @!P6 FMUL R201, R201, R201 ;  /* 0x000000c9c9c9e220 */ /* 0x008fe20000400000 */
[----:B------:R-:W-:-:S02]  /*6940*/  FSETP.GEU.AND P6, PT, R23, -126, PT ;  /* 0xc2fc00001700780b */ /* 0x000fc40003fce000 */
[----:B------:R-:W-:-:S04]  /*6950*/  FMNMX R13, R71, R20, !PT ;  /* 0x00000014470d7209 */ /* 0x000fc80007800000 */
[----:B------:R-:W3:Y:S01]  /*6960*/  MUFU.EX2 R36, R36 ;  /* 0x0000002400247308 */ /* 0x000ee20000000800 */
[----:B--2---:R-:W-:Y:S01]  /*6970*/  @!P3 FMUL R22, R22, R22 ;  /* 0x000000161616b220 */ /* 0x004fe20000400000 */
[----:B------:R-:W-:Y:S01]  /*6980*/  FSETP.GEU.AND P3, PT, R40, -126, PT ;  /* 0xc2fc00002800780b */ /* 0x000fe20003f6e000 */
[----:B------:R-:W-:Y:S01]  /*6990*/  @!P2 FMUL R41, R41, 0.5 ;  /* 0x3f0000002929a820 */ /* 0x000fe20000400000 */
[----:B------:R-:W-:-:S03]  /*69a0*/  FMNMX R20, R74, R13, !PT ;  /* 0x0000000d4a147209 */ /* 0x000fc60007800000 */
[----:B------:R-:W-:Y:S01]  /*69b0*/  @!P6 FMUL R23, R23, 0.5 ;  /* 0x3f0000001717e820 */ /* 0x000fe20000400000 */
[----:B------:R-:W-:Y:S01]  /*69c0*/  FMNMX R13, R75, R20, !PT ;  /* 0x000000144b0d7209 */ /* 0x000fe20007800000 */
[----:B------:R-:W2:Y:S01]  /*69d0*/  MUFU.EX2 R41, R41 ;  /* 0x0000002900297308 */ /* 0x000ea20000000800 */
[----:B-1----:R-:W-:Y:S01]  /*69e0*/  @!P4 FMUL R37, R37, R37 ;  /* 0x000000252525c220 */ /* 0x002fe20000400000 */
[----:B------:R-:W-:Y:S02]  /*69f0*/  FSETP.GEU.AND P4, PT, R57, -126, PT ;  /* 0xc2fc00003900780b */ /* 0x000fe40003f8e000 */
[----:B------:R-:W-:Y:S02]  /*6a00*/  FMNMX R20, R78, R13, !PT ;  /* 0x0000000d4e147209 */ /* 0x000fe40007800000 */
[----:B------:R-:W-:Y:S02]  /*6a10*/  @!P3 FMUL R40, R40, 0.5 ;  /* 0x3f0000002828b820 */ /* 0x000fe40000400000 */
[----:B------:R-:W1:Y:S01]  /*6a20*/  MUFU.EX2 R23, R23 ;  /* 0x0000001700177308 */ /* 0x000e620000000800 */
[----:B---3--:R-:W-:Y:S01]  /*6a30*/  @!P5 FMUL R36, R36, R36 ;  /* 0x000000242424d220 */ /* 0x008fe20000400000 */
[----:B------:R-:W-:-:S02]  /*6a40*/  FSETP.GEU.AND P5, PT, R45, -126, PT ;  /* 0xc2fc00002d00780b */ /* 0x000fc40003fae000 */
[----:B------:R-:W-:-:S03]  /*6a50*/  FMNMX R13, R79, R20, !PT ;  /* 0x000000144f0d7209 */ /* 0x000fc60007800000 */
[----:B------:R-:W-:Y:S01]  /*6a60*/  @!P4 FMUL R57, R57, 0.5 ;  /* 0x3f0000003939c820 */ /* 0x000fe20000400000 */
[----:B------:R-:W3:Y:S01]  /*6a70*/  MUFU.EX2 R40, R40 ;  /* 0x0000002800287308 */ /* 0x000ee20000000800 */
[----:B------:R-:W-:Y:S01]  /*6a80*/  FMNMX R20, R82, R13, !PT ;  /* 0x0000000d52147209 */ /* 0x000fe20007800000 */
[----:B--2---:R-:W-:Y:S01]  /*6a90*/  @!P2 FMUL R41, R41, R41 ;  /* 0x000000292929a220 */ /* 0x004fe20000400000 */
[----:B------:R-:W-:Y:S02]  /*6aa0*/  FSETP.GEU.AND P2, PT, R60, -126, PT ;  /* 0xc2fc00003c00780b */ /* 0x000fe40003f4e000 */
[----:B------:R-:W-:Y:S02]  /*6ab0*/  FMNMX R13, R83, R20, !PT ;  /* 0x00000014530d7209 */ /* 0x000fe40007800000 */
[----:B------:R-:W-:Y:S01]  /*6ac0*/  @!P5 FMUL R45, R45, 0.5 ;  /* 0x3f0000002d2dd820 */ /* 0x000fe20000400000 */
[----:B------:R2:W4:Y:S01]  /*6ad0*/  MUFU.EX2 R61, R57 ;  /* 0x00000039003d7308 */ /* 0x0005220000000800 */
[----:B-1----:R-:W-:Y:S01]  /*6ae0*/  @!P6 FMUL R23, R23, R23 ;  /* 0x000000171717e220 */ /* 0x002fe20000400000 */
[----:B------:R-:W-:-:S02]  /*6af0*/  FSETP.GEU.AND P6, PT, R44, -126, PT ;  /* 0xc2fc00002c00780b */ /* 0x000fc40003fce000 */
[----:B------:R-:W-:-:S04]  /*6b00*/  FMNMX R20, R86, R13, !PT ;  /* 0x0000000d56147209 */ /* 0x000fc80007800000 */
[----:B------:R-:W1:Y:S01]  /*6b10*/  MUFU.EX2 R45, R45 ;  /* 0x0000002d002d7308 */ /* 0x000e620000000800 */
[----:B---3--:R-:W-:Y:S01]  /*6b20*/  @!P3 FMUL R40, R40, R40 ;  /* 0x000000282828b220 */ /* 0x008fe20000400000 */
[----:B------:R-:W-:Y:S01]  /*6b30*/  FSETP.GEU.AND P3, PT, R65, -126, PT ;  /* 0xc2fc00004100780b */ /* 0x000fe20003f6e000 */
[----:B------:R-:W-:Y:S01]  /*6b40*/  @!P2 FMUL R60, R60, 0.5 ;  /* 0x3f0000003c3ca820 */ /* 0x000fe20000400000 */
[----:B------:R-:W-:Y:S01]  /*6b50*/  FMNMX R20, R87, R20, !PT ;  /* 0x0000001457147209 */ /* 0x000fe20007800000 */
[--C-:B--2---:R-:W-:Y:S01]  /*6b60*/  FFMA R57, R68, UR4, -R204.reuse ;  /* 0x0000000444397c23 */ /* 0x104fe200080008cc */
[----:B------:R-:W-:Y:S01]  /*6b70*/  FFMA R68, R85, UR4, -R204 ;  /* 0x0000000455447c23 */ /* 0x000fe200080008cc */
[----:B------:R-:W-:Y:S02]  /*6b80*/  @!P6 FMUL R44, R44, 0.5 ;  /* 0x3f0000002c2ce820 */ /* 0x000fe40000400000 */
[----:B------:R-:W2:Y:S01]  /*6b90*/  SHFL.BFLY PT, R13, R20, 0x1, 0x1f ;  /* 0x0c201f00140d7f89 */ /* 0x000ea200000e0000 */
[----:B----4-:R-:W-:Y:S01]  /*6ba0*/  @!P4 FMUL R61, R61, R61 ;  /* 0x0000003d3d3dc220 */ /* 0x010fe20000400000 */
[----:B------:R-:W-:Y:S01]  /*6bb0*/  FSETP.GEU.AND P4, PT, R57, -126, PT ;  /* 0xc2fc00003900780b */ /* 0x000fe20003f8e000 */
[----:B------:R-:W3:Y:S03]  /*6bc0*/  MUFU.EX2 R60, R60 ;  /* 0x0000003c003c7308 */ /* 0x000ee60000000800 */
[----:B------:R-:W-:Y:S01]  /*6bd0*/  @!P3 FMUL R65, R65, 0.5 ;  /* 0x3f0000004141b820 */ /* 0x000fe20000400000 */
[----:B-1----:R-:W-:Y:S01]  /*6be0*/  @!P5 FMUL R45, R45, R45 ;  /* 0x0000002d2d2dd220 */ /* 0x002fe20000400000 */
[----:B------:R-:W-:-:S03]  /*6bf0*/  FSETP.GEU.AND P5, PT, R52, -126, PT ;  /* 0xc2fc00003400780b */ /* 0x000fc60003fae000 */
[----:B------:R-:W1:Y:S04]  /*6c00*/  MUFU.EX2 R44, R44 ;  /* 0x0000002c002c7308 */ /* 0x000e680000000800 */
[----:B------:R-:W-:-:S04]  /*6c10*/  @!P4 FMUL R57, R57, 0.5 ;  /* 0x3f0000003939c820 */ /* 0x000fc80000400000 */
[----:B------:R-:W4:Y:S01]  /*6c20*/  MUFU.EX2 R65, R65 ;  /* 0x0000004100417308 */ /* 0x000f220000000800 */
[----:B---3--:R-:W-:Y:S01]  /*6c30*/  @!P2 FMUL R60, R60, R60 ;  /* 0x0000003c3c3ca220 */ /* 0x008fe20000400000 */
[----:B------:R-:W-:Y:S01]  /*6c40*/  FSETP.GEU.AND P2, PT, R48, -126, PT ;  /* 0xc2fc00003000780b */ /* 0x000fe20003f4e000 */
[----:B------:R-:W-:Y:S01]  /*6c50*/  @!P5 FMUL R52, R52, 0.5 ;  /* 0x3f0000003434d820 */ /* 0x000fe20000400000 */
[----:B--2---:R-:W-:Y:S01]  /*6c60*/  FMNMX R13, R20, R13, !PT ;  /* 0x0000000d140d7209 */ /* 0x004fe20007800000 */
[----:B------:R-:W-:-:S03]  /*6c70*/  FFMA R20, R76, UR4, -R204 ;  /* 0x000000044c147c23 */ /* 0x000fc600080008cc */
[----:B------:R-:W2:Y:S01]  /*6c80*/  MUFU.EX2 R57, R57 ;  /* 0x0000003900397308 */ /* 0x000ea20000000800 */
[----:B-1----:R-:W-:Y:S01]  /*6c90*/  @!P6 FMUL R44, R44, R44 ;  /* 0x0000002c2c2ce220 */ /* 0x002fe20000400000 */
[----:B------:R-:W-:Y:S01]  /*6ca0*/  FSETP.GEU.AND P6, PT, R49, -126, PT ;  /* 0xc2fc00003100780b */ /* 0x000fe20003fce000 */
[----:B------:R-:W1:Y:S04]  /*6cb0*/  SHFL.BFLY PT, R56, R13, 0x2, 0x1f ;  /* 0x0c401f000d387f89 */ /* 0x000e6800000e0000 */
[----:B------:R-:W-:Y:S01]  /*6cc0*/  @!P2 FMUL R48, R48, 0.5 ;  /* 0x3f0000003030a820 */ /* 0x000fe20000400000 */
[----:B------:R-:W3:Y:S01]  /*6cd0*/  MUFU.EX2 R52, R52 ;  /* 0x0000003400347308 */ /* 0x000ee20000000800 */
[----:B----4-:R-:W-:Y:S01]  /*6ce0*/  @!P3 FMUL R65, R65, R65 ;  /* 0x000000414141b220 */ /* 0x010fe20000400000 */
[----:B------:R-:W-:-:S05]  /*6cf0*/  FSETP.GEU.AND P3, PT, R20, -126, PT ;  /* 0xc2fc00001400780b */ /* 0x000fca0003f6e000 */
[----:B------:R-:W-:Y:S01]  /*6d00*/  @!P6 FMUL R49, R49, 0.5 ;  /* 0x3f0000003131e820 */ /* 0x000fe20000400000 */
[----:B------:R-:W4:Y:S01]  /*6d10*/  MUFU.EX2 R48, R48 ;  /* 0x0000003000307308 */ /* 0x000f220000000800 */
[----:B--2---:R-:W-:Y:S01]  /*6d20*/  @!P4 FMUL R57, R57, R57 ;  /* 0x000000393939c220 */ /* 0x004fe20000400000 */
[----:B------:R-:W-:-:S05]  /*6d30*/  FSETP.GEU.AND P4, PT, R53, -126, PT ;  /* 0xc2fc00003500780b */ /* 0x000fca0003f8e000 */
[----:B------:R-:W-:Y:S01]  /*6d40*/  @!P3 FMUL R20, R20, 0.5 ;  /* 0x3f0000001414b820 */ /* 0x000fe20000400000 */
[----:B------:R-:W2:Y:S01]  /*6d50*/  MUFU.EX2 R49, R49 ;  /* 0x0000003100317308 */ /* 0x000ea20000000800 */
[----:B---3--:R-:W-:Y:S01]  /*6d60*/  @!P5 FMUL R52, R52, R52 ;  /* 0x000000343434d220 */ /* 0x008fe20000400000 */
[----:B------:R-:W-:Y:S02]  /*6d70*/  FSETP.GEU.AND P5, PT, R19, -126, PT ;  /* 0xc2fc00001300780b */ /* 0x000fe40003fae000 */
[----:B-1----:R-:W-:Y:S01]  /*6d80*/  FMNMX R13, R13, R56, !PT ;  /* 0x000000380d0d7209 */ /* 0x002fe20007800000 */
[----:B------:R-:W-:Y:S02]  /*6d90*/  FFMA R56, R84, UR4, -R204 ;  /* 0x0000000454387c23 */ /* 0x000fe400080008cc */
[----:B------:R-:W-:Y:S01]  /*6da0*/  @!P4 FMUL R53, R53, 0.5 ;  /* 0x3f0000003535c820 */ /* 0x000fe20000400000 */
[----:B------:R-:W1:Y:S01]  /*6db0*/  MUFU.EX2 R20, R20 ;  /* 0x0000001400147308 */ /* 0x000e620000000800 */
[----:B----4-:R-:W-:Y:S01]  /*6dc0*/  @!P2 FMUL R48, R48, R48 ;  /* 0x000000303030a220 */ /* 0x010fe20000400000 */
[----:B------:R-:W-:-:S04]  /*6dd0*/  FSETP.NEU.AND P2, PT, R13, -INF , PT ;  /* 0xff8000000d00780b */ /* 0x000fc80003f4d000 */
[----:B------:R-:W-:Y:S01]  /*6de0*/  FSEL R84, R13, RZ, P2 ;  /* 0x000000ff0d547208 */ /* 0x000fe20001000000 */
[----:B------:R-:W-:Y:S01]  /*6df0*/  @!P5 FMUL R19, R19, 0.5 ;  /* 0x3f0000001313d820 */ /* 0x000fe20000400000 */
[----:B------:R-:W3:Y:S01]  /*6e00*/  MUFU.EX2 R53, R53 ;  /* 0x0000003500357308 */ /* 0x000ee20000000800 */
[----:B--2---:R-:W-:Y:S01]  /*6e10*/  @!P6 FMUL R49, R49, R49 ;  /* 0x000000313131e220 */ /* 0x004fe20000400000 */
[----:B------:R-:W-:Y:S01]  /*6e20*/  FSETP.GEU.AND P6, PT, R64, -126, PT ;  /* 0xc2fc00004000780b */ /* 0x000fe20003fce000 */
[----:B------:R-:W-:Y:S01]  /*6e30*/  FMUL R81, R84, UR4 ;  /* 0x0000000454517c20 */ /* 0x000fe20008400000 */
[----:B------:R-:W-:Y:S01]  /*6e40*/  FSETP.GEU.AND P2, PT, R56, -126, PT ;  /* 0xc2fc00003800780b */ /* 0x000fe20003f4e000 */
[----:B------:R-:W-:Y:S02]  /*6e50*/  FADD R84, -R84, R17 ;  /* 0x0000001154547221 */ /* 0x000fe40000000100 */
[--C-:B------:R-:W-:Y:S01]  /*6e60*/  FFMA R26, R26, UR4, -R81.reuse ;  /* 0x000000041a1a7c23 */ /* 0x100fe20008000851 */
[----:B------:R-:W2:Y:S01]  /*6e70*/  MUFU.EX2 R19, R19 ;  /* 0x0000001300137308 */ /* 0x000ea20000000800 */
[----:B-1----:R-:W-:Y:S01]  /*6e80*/  @!P3 FMUL R20, R20, R20 ;  /* 0x000000141414b220 */ /* 0x002fe20000400000 */
[----:B------:R-:W-:Y:S01]  /*6e90*/  FSETP.GEU.AND P3, PT, R68, -126, PT ;  /* 0xc2fc00004400780b */ /* 0x000fe20003f6e000 */
[--C-:B------:R-:W-:Y:S01]  /*6ea0*/  FFMA R72, R30, UR4, -R81.reuse ;  /* 0x000000041e487c23 */ /* 0x100fe20008000851 */
[--C-:B------:R-:W-:Y:S01]  /*6eb0*/  FFMA R69, R27, UR4, -R81.reuse ;  /* 0x000000041b457c23 */ /* 0x100fe20008000851 */
[--C-:B------:R-:W-:Y:S01]  /*6ec0*/  FFMA R34, R34, UR4, -R81.reuse ;  /* 0x0000000422227c23 */ /* 0x100fe20008000851 */
[--C-:B------:R-:W-:Y:S01]  /*6ed0*/  FFMA R31, R31, UR4, -R81.reuse ;  /* 0x000000041f1f7c23 */ /* 0x100fe20008000851 */
[----:B------:R-:W-:Y:S01]  /*6ee0*/  @!P6 FMUL R64, R64, 0.5 ;  /* 0x3f0000004040e820 */ /* 0x000fe20000400000 */
[--C-:B------:R-:W-:Y:S01]  /*6ef0*/  FFMA R35, R35, UR4, -R81.reuse ;  /* 0x0000000423237c23 */ /* 0x100fe20008000851 */
[----:B---3--:R-:W-:Y:S01]  /*6f00*/  @!P4 FMUL R53, R53, R53 ;  /* 0x000000353535c220 */ /* 0x008fe20000400000 */
[----:B------:R-:W-:Y:S01]  /*6f10*/  FSETP.GEU.AND P4, PT, R26, -126, PT ;  /* 0xc2fc00001a00780b */ /* 0x000fe20003f8e000 */
[----:B------:R-:W-:Y:S01]  /*6f20*/  @!P2 FMUL R56, R56, 0.5 ;  /* 0x3f0000003838a820 */ /* 0x000fe20000400000 */
[--C-:B------:R-:W-:Y:S01]  /*6f30*/  FFMA R38, R38, UR4, -R81.reuse ;  /* 0x0000000426267c23 */ /* 0x100fe20008000851 */
[----:B------:R-:W1:Y:S01]  /*6f40*/  MUFU.EX2 R64, R64 ;  /* 0x0000004000407308 */ /* 0x000e620000000800 */
[--C-:B------:R-:W-:Y:S01]  /*6f50*/  FFMA R39, R39, UR4, -R81.reuse ;  /* 0x0000000427277c23 */ /* 0x100fe20008000851 */
[----:B------:R-:W-:Y:S01]  /*6f60*/  @!P3 FMUL R68, R68, 0.5 ;  /* 0x3f0000004444b820 */ /* 0x000fe20000400000 */
[--C-:B------:R-:W-:Y:S01]  /*6f70*/  FFMA R43, R43, UR4, -R81.reuse ;  /* 0x000000042b2b7c23 */ /* 0x100fe20008000851 */
[----:B--2---:R-:W-:Y:S01]  /*6f80*/  @!P5 FMUL R19, R19, R19 ;  /* 0x000000131313d220 */ /* 0x004fe20000400000 */
[----:B------:R-:W-:Y:S01]  /*6f90*/  FSETP.GEU.AND P5, PT, R69, -126, PT ;  /* 0xc2fc00004500780b */ /* 0x000fe20003fae000 */
[--C-:B------:R-:W-:Y:S01]  /*6fa0*/  FFMA R80, R47, UR4, -R81.reuse ;  /* 0x000000042f507c23 */ /* 0x100fe20008000851 */
[--C-:B------:R-:W-:Y:S01]  /*6fb0*/  FFMA R42, R42, UR4, -R81.reuse ;  /* 0x000000042a2a7c23 */ /* 0x100fe20008000851 */
[----:B------:R-:W2:Y:S01]  /*6fc0*/  MUFU.EX2 R68, R68 ;  /* 0x0000004400447308 */ /* 0x000ea20000000800 */
[--C-:B------:R-:W-:Y:S01]  /*6fd0*/  FFMA R47, R51, UR4, -R81.reuse ;  /* 0x00000004332f7c23 */ /* 0x100fe20008000851 */
[----:B------:R-:W-:Y:S01]  /*6fe0*/  @!P4 FMUL R26, R26, 0.5 ;  /* 0x3f0000001a1ac820 */ /* 0x000fe20000400000 */
[--C-:B------:R-:W-:Y:S01]  /*6ff0*/  FFMA R51, R59, UR4, -R81.reuse ;  /* 0x000000043b337c23 */ /* 0x100fe20008000851 */
[--C-:B------:R-:W-:Y:S01]  /*7000*/  FFMA R59, R75, UR4, -R81.reuse ;  /* 0x000000044b3b7c23 */ /* 0x100fe20008000851 */
[--C-:B------:R-:W-:Y:S01]  /*7010*/  FFMA R78, R78, UR4, -R81.reuse ;  /* 0x000000044e4e7c23 */ /* 0x100fe20008000851 */
[--C-:B------:R-:W-:Y:S01]  /*7020*/  FFMA R82, R82, UR4, -R81.reuse ;  /* 0x0000000452527c23 */ /* 0x100fe20008000851 */
[--C-:B------:R-:W-:Y:S01]  /*7030*/  FFMA R83, R83, UR4, -R81.reuse ;  /* 0x0000000453537c23 */ /* 0x100fe20008000851 */
[----:B------:R-:W3:Y:S01]  /*7040*/  MUFU.EX2 R56, R56 ;  /* 0x0000003800387308 */ /* 0x000ee20000000800 */
[----:B-1----:R-:W-:Y:S01]  /*7050*/  @!P6 FMUL R64, R64, R64 ;  /* 0x000000404040e220 */ /* 0x002fe20000400000 */
[----:B------:R-:W-:Y:S01]  /*7060*/  FSETP.GEU.AND P6, PT, R72, -126, PT ;  /* 0xc2fc00004800780b */ /* 0x000fe20003fce000 */
[----:B------:R-:W-:Y:S01]  /*7070*/  @!P5 FMUL R69, R69, 0.5 ;  /* 0x3f0000004545d820 */ /* 0x000fe20000400000 */
[--C-:B------:R-:W-:Y:S01]  /*7080*/  FFMA R204, R79, UR4, -R81.reuse ;  /* 0x000000044fcc7c23 */ /* 0x100fe20008000851 */
[--C-:B------:R-:W-:Y:S01]  /*7090*/  FFMA R205, R86, UR4, -R81.reuse ;  /* 0x0000000456cd7c23 */ /* 0x100fe20008000851 */
[----:B------:R-:W-:Y:S01]  /*70a0*/  FFMA R87, R87, UR4, -R81 ;  /* 0x0000000457577c23 */ /* 0x000fe20008000851 */
[----:B------:R-:W-:Y:S01]  /*70b0*/  FADD R75, R24, R61 ;  /* 0x0000003d184b7221 */ /* 0x000fe20000000000 */
[----:B------:R1:W4:Y:S01]  /*70c0*/  MUFU.EX2 R27, R26 ;  /* 0x0000001a001b7308 */ /* 0x0003220000000800 */
[----:B--2---:R-:W-:Y:S01]  /*70d0*/  @!P3 FMUL R68, R68, R68 ;  /* 0x000000444444b220 */ /* 0x004fe20000400000 */
[----:B------:R-:W-:Y:S01]  /*70e0*/  FSETP.GEU.AND P3, PT, R34, -126, PT ;  /* 0xc2fc00002200780b */ /* 0x000fe20003f6e000 */
[----:B------:R-:W-:Y:S01]  /*70f0*/  FADD R17, R36, R64 ;  /* 0x0000004024117221 */ /* 0x000fe20000000000 */
[----:B------:R-:W-:Y:S01]  /*7100*/  FADD R79, R203, R45 ;  /* 0x0000002dcb4f7221 */ /* 0x000fe20000000000 */
[----:B------:R-:W-:Y:S01]  /*7110*/  FADD R86, R23, R68 ;  /* 0x0000004417567221 */ /* 0x000fe20000000000 */
[----:B------:R-:W-:Y:S01]  /*7120*/  FADD R85, R22, R53 ;  /* 0x0000003516557221 */ /* 0x000fe20000000000 */
[----:B------:R-:W-:Y:S01]  /*7130*/  @!P6 FMUL R72, R72, 0.5 ;  /* 0x3f0000004848e820 */ /* 0x000fe20000400000 */
[----:B------:R-:W2:Y:S01]  /*7140*/  MUFU.EX2 R30, R69 ;  /* 0x00000045001e7308 */ /* 0x000ea20000000800 */
[----:B---3--:R-:W-:Y:S01]  /*7150*/  @!P2 FMUL R56, R56, R56 ;  /* 0x000000383838a220 */ /* 0x008fe20000400000 */
[----:B------:R-:W-:Y:S01]  /*7160*/  FSETP.GEU.AND P2, PT, R31, -126, PT ;  /* 0xc2fc00001f00780b */ /* 0x000fe20003f4e000 */
[----:B-1----:R-:W-:Y:S01]  /*7170*/  FADD R26, R25, R40 ;  /* 0x00000028191a7221 */ /* 0x002fe20000000000 */
[----:B------:R-:W-:-:S02]  /*7180*/  F2FP.F16.F32.PACK_AB R36, R36, R37 ;  /* 0x000000252424723e */ /* 0x000fc400000000ff */
[----:B------:R-:W-:Y:S01]  /*7190*/  F2FP.F16.F32.PACK_AB R24, R24, R25 ;  /* 0x000000191818723e */ /* 0x000fe200000000ff */
[----:B------:R-:W-:Y:S01]  /*71a0*/  @!P3 FMUL R34, R34, 0.5 ;  /* 0x3f0000002222b820 */ /* 0x000fe20000400000 */
[----:B------:R-:W1:Y:S01]  /*71b0*/  MUFU.EX2 R72, R72 ;  /* 0x0000004800487308 */ /* 0x000e620000000800 */
[----:B----4-:R-:W-:Y:S01]  /*71c0*/  @!P4 FMUL R27, R27, R27 ;  /* 0x0000001b1b1bc220 */ /* 0x010fe20000400000 */
[----:B------:R-:W-:Y:S02]  /*71d0*/  FSETP.GEU.AND P4, PT, R35, -126, PT ;  /* 0xc2fc00002300780b */ /* 0x000fe40003f8e000 */
[----:B------:R-:W-:Y:S02]  /*71e0*/  F2FP.F16.F32.PACK_AB R40, R61, R40 ;  /* 0x000000283d28723e */ /* 0x000fe400000000ff */
[----:B------:R-:W-:Y:S01]  /*71f0*/  F2FP.F16.F32.PACK_AB R64, R64, R19 ;  /* 0x000000134040723e */ /* 0x000fe200000000ff */
[----:B------:R-:W-:Y:S01]  /*7200*/  @!P2 FMUL R31, R31, 0.5 ;  /* 0x3f0000001f1fa820 */ /* 0x000fe20000400000 */
[----:B------:R-:W3:Y:S01]  /*7210*/  MUFU.EX2 R34, R34 ;  /* 0x0000002200227308 */ /* 0x000ee20000000800 */
[----:B--2---:R-:W-:Y:S01]  /*7220*/  @!P5 FMUL R30, R30, R30 ;  /* 0x0000001e1e1ed220 */ /* 0x004fe20000400000 */
[----:B------:R-:W-:-:S04]  /*7230*/  FSETP.GEU.AND P5, PT, R38, -126, PT ;  /* 0xc2fc00002600780b */ /* 0x000fc80003fae000 */
[----:B------:R-:W-:Y:S01]  /*7240*/  F2FP.F16.F32.PACK_AB R25, R30, R27 ;  /* 0x0000001b1e19723e */ /* 0x000fe200000000ff */
        /* <DEDUP_REMOVED lines=11> */
[----:B--2---:R-:W-:Y:S01]  /*7300*/  @!P2 FMUL R73, R73, R73 ;  /* 0x000000494949a220 */ /* 0x004fe20000400000 */
[----:B------:R-:W-:-:S04]  /*7310*/  FSETP.GEU.AND P2, PT, R42, -126, PT ;  /* 0xc2fc00002a00780b */ /* 0x000fc80003f4e000 */
[----:B------:R-:W-:Y:S01]  /*7320*/  @!P3 FMUL R43, R43, 0.5 ;  /* 0x3f0000002b2bb820 */ /* 0x000fe20000400000 */
[----:B------:R1:W2:Y:S01]  /*7330*/  MUFU.EX2 R76, R39 ;  /* 0x00000027004c7308 */ /* 0x0002a20000000800 */
[--C-:B---3--:R-:W-:Y:S01]  /*7340*/  FFMA R38, R50, UR4, -R81.reuse ;  /* 0x0000000432267c23 */ /* 0x108fe20008000851 */
[----:B----4-:R-:W-:Y:S01]  /*7350*/  @!P4 FMUL R77, R77, R77 ;  /* 0x0000004d4d4dc220 */ /* 0x010fe20000400000 */
[----:B------:R-:W-:Y:S01]  /*7360*/  FSETP.GEU.AND P4, PT, R35, -126, PT ;  /* 0xc2fc00002300780b */ /* 0x000fe20003f8e000 */
[----:B------:R-:W-:Y:S01]  /*7370*/  FFMA R50, R74, UR4, -R81 ;  /* 0x000000044a327c23 */ /* 0x000fe20008000851 */
[----:B------:R-:W-:-:S03]  /*7380*/  FADD R74, R37, R19 ;  /* 0x00000013254a7221 */ /* 0x000fc60000000000 */
[----:B------:R3:W4:Y:S01]  /*7390*/  MUFU.EX2 R46, R43 ;  /* 0x0000002b002e7308 */ /* 0x0007220000000800 */
[----:B-----5:R-:W-:Y:S01]  /*73a0*/  @!P5 FMUL R31, R31, R31 ;  /* 0x0000001f1f1fd220 */ /* 0x020fe20000400000 */
[----:B------:R-:W-:Y:S01]  /*73b0*/  FSETP.GEU.AND P5, PT, R80, -126, PT ;  /* 0xc2fc00005000780b */ /* 0x000fe20003fae000 */
[--C-:B-1----:R-:W-:Y:S01]  /*73c0*/  FFMA R39, R54, UR4, -R81.reuse ;  /* 0x0000000436277c23 */ /* 0x102fe20008000851 */
[----:B------:R-:W-:Y:S01]  /*73d0*/  @!P2 FMUL R42, R42, 0.5 ;  /* 0x3f0000002a2aa820 */ /* 0x000fe20000400000 */
[--C-:B------:R-:W-:Y:S01]  /*73e0*/  FFMA R54, R55, UR4, -R81.reuse ;  /* 0x0000000437367c23 */ /* 0x100fe20008000851 */
[--C-:B------:R-:W-:Y:S01]  /*73f0*/  FFMA R55, R71, UR4, -R81.reuse ;  /* 0x0000000447377c23 */ /* 0x100fe20008000851 */
[----:B------:R-:W-:Y:S01]  /*7400*/  FADD R71, R29, R44 ;  /* 0x0000002c1d477221 */ /* 0x000fe20000000000 */
[----:B------:R-:W-:Y:S01]  /*7410*/  @!P4 FMUL R35, R35, 0.5 ;  /* 0x3f0000002323c820 */ /* 0x000fe20000400000 */
[----:B--2---:R-:W-:Y:S01]  /*7420*/  @!P6 FMUL R76, R76, R76 ;  /* 0x0000004c4c4ce220 */ /* 0x004fe20000400000 */
[----:B------:R-:W-:Y:S01]  /*7430*/  FSETP.GEU.AND P6, PT, R38, -126, PT ;  /* 0xc2fc00002600780b */ /* 0x000fe20003fce000 */
[----:B------:R1:W2:Y:S01]  /*7440*/  MUFU.EX2 R69, R42 ;  /* 0x0000002a00457308 */ /* 0x0002a20000000800 */
[--C-:B---3--:R-:W-:Y:S01]  /*7450*/  FFMA R43, R62, UR4, -R81.reuse ;  /* 0x000000043e2b7c23 */ /* 0x108fe20008000851 */
[----:B------:R-:W-:Y:S01]  /*7460*/  FFMA R62, R70, UR4, -R81 ;  /* 0x00000004463e7c23 */ /* 0x000fe20008000851 */
[----:B------:R-:W-:Y:S01]  /*7470*/  FADD R70, R32, R49 ;  /* 0x0000003120467221 */ /* 0x000fe20000000000 */
[----:B------:R-:W-:Y:S01]  /*7480*/  @!P5 FMUL R80, R80, 0.5 ;  /* 0x3f0000005050d820 */ /* 0x000fe20000400000 */
[----:B------:R-:W-:Y:S01]  /*7490*/  FADD R71, R71, R74 ;  /* 0x0000004a47477221 */ /* 0x000fe20000000000 */
[----:B----4-:R-:W-:Y:S01]  /*74a0*/  @!P3 FMUL R46, R46, R46 ;  /* 0x0000002e2e2eb220 */ /* 0x010fe20000400000 */
[----:B------:R-:W-:Y:S01]  /*74b0*/  FSETP.GEU.AND P3, PT, R39, -126, PT ;  /* 0xc2fc00002700780b */ /* 0x000fe20003f6e000 */
[----:B------:R-:W3:Y:S01]  /*74c0*/  MUFU.EX2 R35, R35 ;  /* 0x0000002300237308 */ /* 0x000ee20000000800 */
[--C-:B-1----:R-:W-:Y:S01]  /*74d0*/  FFMA R42, R58, UR4, -R81.reuse ;  /* 0x000000043a2a7c23 */ /* 0x102fe20008000851 */
[--C-:B------:R-:W-:Y:S01]  /*74e0*/  FFMA R58, R63, UR4, -R81.reuse ;  /* 0x000000043f3a7c23 */ /* 0x100fe20008000851 */
[--C-:B------:R-:W-:Y:S01]  /*74f0*/  FFMA R63, R66, UR4, -R81.reuse ;  /* 0x00000004423f7c23 */ /* 0x100fe20008000851 */
[----:B------:R-:W-:Y:S01]  /*7500*/  @!P6 FMUL R38, R38, 0.5 ;  /* 0x3f0000002626e820 */ /* 0x000fe20000400000 */
[----:B------:R-:W-:Y:S01]  /*7510*/  FFMA R66, R67, UR4, -R81 ;  /* 0x0000000443427c23 */ /* 0x000fe20008000851 */
[----:B------:R-:W-:Y:S01]  /*7520*/  FADD R67, -R18, R15 ;  /* 0x0000000f12437221 */ /* 0x000fe20000000100 */
[----:B------:R-:W-:Y:S01]  /*7530*/  FADD R15, R33, R48 ;  /* 0x00000030210f7221 */ /* 0x000fe20000000000 */
[----:B------:R-:W1:Y:S01]  /*7540*/  MUFU.EX2 R80, R80 ;  /* 0x0000005000507308 */ /* 0x000e620000000800 */
[----:B--2---:R-:W-:Y:S01]  /*7550*/  @!P2 FMUL R69, R69, R69 ;  /* 0x000000454545a220 */ /* 0x004fe20000400000 */
[----:B------:R-:W-:Y:S01]  /*7560*/  FSETP.GEU.AND P2, PT, R47, -126, PT ;  /* 0xc2fc00002f00780b */ /* 0x000fe20003f4e000 */
[----:B------:R-:W-:Y:S01]  /*7570*/  FADD R26, R26, R15 ;  /* 0x0000000f1a1a7221 */ /* 0x000fe20000000000 */
[----:B------:R-:W-:Y:S01]  /*7580*/  @!P3 FMUL R39, R39, 0.5 ;  /* 0x3f0000002727b820 */ /* 0x000fe20000400000 */
[----:B------:R-:W-:Y:S01]  /*7590*/  FADD R75, R75, R70 ;  /* 0x000000464b4b7221 */ /* 0x000fe20000000000 */
[----:B------:R-:W-:Y:S01]  /*75a0*/  FADD R74, R201, R20 ;  /* 0x00000014c94a7221 */ /* 0x000fe20000000000 */
[----:B------:R-:W-:Y:S01]  /*75b0*/  FMUL R81, R67, UR4 ;  /* 0x0000000443517c20 */ /* 0x000fe20008400000 */
[----:B------:R-:W2:Y:S01]  /*75c0*/  MUFU.EX2 R38, R38 ;  /* 0x0000002600267308 */ /* 0x000ea20000000800 */
[----:B---3--:R-:W-:Y:S01]  /*75d0*/  @!P4 FMUL R35, R35, R35 ;  /* 0x000000232323c220 */ /* 0x008fe20000400000 */
[----:B------:R-:W-:Y:S01]  /*75e0*/  FSETP.GEU.AND P4, PT, R54, -126, PT ;  /* 0xc2fc00003600780b */ /* 0x000fe20003f8e000 */
[----:B------:R-:W-:Y:S01]  /*75f0*/  FADD R79, R79, R74 ;  /* 0x0000004a4f4f7221 */ /* 0x000fe20000000000 */
[----:B------:R-:W-:Y:S01]  /*7600*/  FADD R74, R202, R60 ;  /* 0x0000003cca4a7221 */ /* 0x000fe20000000000 */
[----:B------:R-:W-:Y:S01]  /*7610*/  FADD R26, R26, R71 ;  /* 0x000000471a1a7221 */ /* 0x000fe20000000000 */
[----:B------:R-:W-:Y:S01]  /*7620*/  SHF.L.U32 R71, R5, 0x1f, RZ ;  /* 0x0000001f05477819 */ /* 0x000fe200000006ff */
[----:B------:R-:W-:Y:S01]  /*7630*/  @!P2 FMUL R47, R47, 0.5 ;  /* 0x3f0000002f2fa820 */ /* 0x000fe20000400000 */
[----:B------:R-:W3:Y:S01]  /*7640*/  MUFU.EX2 R39, R39 ;  /* 0x0000002700277308 */ /* 0x000ee20000000800 */
[----:B-1----:R-:W-:Y:S01]  /*7650*/  @!P5 FMUL R80, R80, R80 ;  /* 0x000000505050d220 */ /* 0x002fe20000400000 */
[----:B------:R-:W-:Y:S01]  /*7660*/  FSETP.GEU.AND P5, PT, R42, -126, PT ;  /* 0xc2fc00002a00780b */ /* 0x000fe20003fae000 */
[----:B------:R-:W-:Y:S01]  /*7670*/  FADD R85, R74, R85 ;  /* 0x000000554a557221 */ /* 0x000fe20000000000 */
[----:B------:R-:W-:-:S02]  /*7680*/  F2FP.F16.F32.PACK_AB R32, R32, R33 ;  /* 0x000000212020723e */ /* 0x000fc400000000ff */
[----:B------:R-:W-:Y:S01]  /*7690*/  F2FP.F16.F32.PACK_AB R48, R49, R48 ;  /* 0x000000303130723e */ /* 0x000fe200000000ff */
[----:B------:R-:W-:Y:S01]  /*76a0*/  @!P4 FMUL R54, R54, 0.5 ;  /* 0x3f0000003636c820 */ /* 0x000fe20000400000 */
[----:B------:R-:W1:Y:S01]  /*76b0*/  MUFU.EX2 R47, R47 ;  /* 0x0000002f002f7308 */ /* 0x000e620000000800 */
[----:B--2---:R-:W-:Y:S01]  /*76c0*/  @!P6 FMUL R38, R38, R38 ;  /* 0x000000262626e220 */ /* 0x004fe20000400000 */
[----:B------:R-:W-:Y:S02]  /*76d0*/  FSETP.GEU.AND P6, PT, R51, -126, PT ;  /* 0xc2fc00003300780b */ /* 0x000fe40003fce000 */
[----:B------:R-:W-:Y:S02]  /*76e0*/  F2FP.F16.F32.PACK_AB R33, R46, R69 ;  /* 0x000000452e21723e */ /* 0x000fe400000000ff */
[----:B------:R-:W-:Y:S01]  /*76f0*/  F2FP.F16.F32.PACK_AB R44, R65, R44 ;  /* 0x0000002c412c723e */ /* 0x000fe200000000ff */
[----:B------:R-:W-:Y:S01]  /*7700*/  @!P5 FMUL R42, R42, 0.5 ;  /* 0x3f0000002a2ad820 */ /* 0x000fe20000400000 */
[----:B------:R-:W2:Y:S01]  /*7710*/  MUFU.EX2 R54, R54 ;  /* 0x0000003600367308 */ /* 0x000ea20000000800 */
[----:B---3--:R-:W-:Y:S01]  /*7720*/  @!P3 FMUL R39, R39, R39 ;  /* 0x000000272727b220 */ /* 0x008fe20000400000 */
[----:B------:R-:W-:-:S05]  /*7730*/  FSETP.GEU.AND P3, PT, R58, -126, PT ;  /* 0xc2fc00003a00780b */ /* 0x000fca0003f6e000 */
[----:B------:R-:W-:Y:S01]  /*7740*/  @!P6 FMUL R51, R51, 0.5 ;  /* 0x3f0000003333e820 */ /* 0x000fe20000400000 */
[----:B------:R-:W3:Y:S01]  /*7750*/  MUFU.EX2 R42, R42 ;  /* 0x0000002a002a7308 */ /* 0x000ee20000000800 */
[----:B-1----:R-:W-:Y:S01]  /*7760*/  @!P2 FMUL R47, R47, R47 ;  /* 0x0000002f2f2fa220 */ /* 0x002fe20000400000 */
[----:B------:R-:W-:-:S04]  /*7770*/  FSETP.GEU.AND P2, PT, R43, -126, PT ;  /* 0xc2fc00002b00780b */ /* 0x000fc80003f4e000 */
[----:B------:R-:W-:Y:S01]  /*7780*/  F2FP.F16.F32.PACK_AB R37, R47, R38 ;  /* 0x000000262f25723e */ /* 0x000fe200000000ff */
        /* <DEDUP_REMOVED lines=23> */
[----:B------:R-:W-:-:S03]  /*7900*/  FSETP.GEU.AND P4, PT, R59, -126, PT ;  /* 0xc2fc00003b00780b */ /* 0x000fc60003f8e000 */
[----:B------:R-:W-:Y:S02]  /*7910*/  FADD R206, R34, R63 ;  /* 0x0000003f22ce7221 */ /* 0x000fe40000000000 */
        /* <DEDUP_REMOVED lines=14> */
[----:B------:R1:W4:Y:S01]  /*7a00*/  MUFU.EX2 R18, R78 ;  /* 0x0000004e00127308 */ /* 0x0003220000000800 */
[----:B--2---:R-:W-:-:S06]  /*7a10*/  @!P2 FMUL R55, R55, R55 ;  /* 0x000000373737a220 */ /* 0x004fcc0000400000 */
[----:B------:R-:W-:Y:S01]  /*7a20*/  @!P3 FMUL R83, R83, 0.5 ;  /* 0x3f0000005353b820 */ /* 0x000fe20000400000 */
[----:B------:R2:W5:Y:S01]  /*7a30*/  MUFU.EX2 R15, R82 ;  /* 0x00000052000f7308 */ /* 0x0005620000000800 */
[----:B---3--:R-:W-:Y:S01]  /*7a40*/  @!P4 FMUL R59, R59, R59 ;  /* 0x0000003b3b3bc220 */ /* 0x008fe20000400000 */
[----:B------:R-:W-:Y:S01]  /*7a50*/  FSETP.GEU.AND P4, PT, R204, -126, PT ;  /* 0xc2fc0000cc00780b */ /* 0x000fe20003f8e000 */
[C---:B-1----:R-:W-:Y:S01]  /*7a60*/  FADD R78, R28.reuse, R65 ;  /* 0x000000411c4e7221 */ /* 0x042fe20000000000 */
[----:B------:R-:W-:Y:S01]  /*7a70*/  F2FP.F16.F32.PACK_AB R28, R28, R29 ;  /* 0x0000001d1c1c723e */ /* 0x000fe200000000ff */
[----:B------:R-:W-:Y:S01]  /*7a80*/  FADD R207, R46, R59 ;  /* 0x0000003b2ecf7221 */ /* 0x000fe20000000000 */
[----:B------:R-:W-:Y:S01]  /*7a90*/  F2FP.F16.F32.PACK_AB R29, R77, R34 ;  /* 0x000000224d1d723e */ /* 0x000fe200000000ff */
[----:B------:R-:W-:Y:S01]  /*7aa0*/  FADD R78, R78, R17 ;  /* 0x000000114e4e7221 */ /* 0x000fe20000000000 */
[----:B------:R1:W3:Y:S01]  /*7ab0*/  MUFU.EX2 R70, R83 ;  /* 0x0000005300467308 */ /* 0x0002e20000000800 */
[----:B----4-:R-:W-:Y:S01]  /*7ac0*/  @!P5 FMUL R18, R18, R18 ;  /* 0x000000121212d220 */ /* 0x010fe20000400000 */
[----:B------:R-:W-:Y:S01]  /*7ad0*/  FSETP.GEU.AND P5, PT, R205, -126, PT ;  /* 0xc2fc0000cd00780b */ /* 0x000fe20003fae000 */
[----:B------:R-:W-:Y:S01]  /*7ae0*/  FADD R17, R41, R56 ;  /* 0x0000003829117221 */ /* 0x000fe20000000000 */
[----:B--2---:R-:W-:Y:S01]  /*7af0*/  FADD R82, R200, R57 ;  /* 0x00000039c8527221 */ /* 0x004fe20000000000 */
[----:B------:R-:W-:Y:S01]  /*7b00*/  FADD R75, R75, R78 ;  /* 0x0000004e4b4b7221 */ /* 0x000fe20000000000 */
[----:B------:R-:W-:Y:S01]  /*7b10*/  F2FP.F16.F32.PACK_AB R49, R59, R50 ;  /* 0x000000323b31723e */ /* 0x000fe200000000ff */
[----:B------:R-:W-:Y:S01]  /*7b20*/  @!P4 FMUL R204, R204, 0.5 ;  /* 0x3f000000ccccc820 */ /* 0x000fe20000400000 */
[----:B------:R-:W-:Y:S01]  /*7b30*/  FADD R82, R82, R17 ;  /* 0x0000001152527221 */ /* 0x000fe20000000000 */
[----:B-----5:R-:W-:Y:S01]  /*7b40*/  @!P6 FMUL R15, R15, R15 ;  /* 0x0000000f0f0fe220 */ /* 0x020fe20000400000 */
[----:B------:R-:W-:Y:S01]  /*7b50*/  FSETP.GEU.AND P6, PT, R87, -126, PT ;  /* 0xc2fc00005700780b */ /* 0x000fe20003fce000 */
[----:B-1----:R-:W-:Y:S01]  /*7b60*/  FADD R83, R21, R52 ;  /* 0x0000003415537221 */ /* 0x002fe20000000000 */
[----:B------:R1:W2:Y:S01]  /*7b70*/  MUFU.EX2 R17, R204 ;  /* 0x000000cc00117308 */ /* 0x0002a20000000800 */
[----:B------:R-:W-:Y:S01]  /*7b80*/  FADD R209, R38, R15 ;  /* 0x0000000f26d17221 */ /* 0x000fe20000000000 */
[----:B------:R-:W-:Y:S01]  /*7b90*/  FADD R79, R79, R82 ;  /* 0x000000524f4f7221 */ /* 0x000fe20000000000 */
[----:B------:R-:W-:Y:S01]  /*7ba0*/  FADD R86, R83, R86 ;  /* 0x0000005653567221 */ /* 0x000fe20000000000 */
[----:B------:R-:W-:Y:S01]  /*7bb0*/  FADD R83, R27, R42 ;  /* 0x0000002a1b537221 */ /* 0x000fe20000000000 */
[----:B------:R-:W-:Y:S01]  /*7bc0*/  @!P5 FMUL R205, R205, 0.5 ;  /* 0x3f000000cdcdd820 */ /* 0x000fe20000400000 */
[----:B---3--:R-:W-:Y:S01]  /*7bd0*/  @!P3 FMUL R70, R70, R70 ;  /* 0x000000464646b220 */ /* 0x008fe20000400000 */
[----:B------:R-:W-:Y:S01]  /*7be0*/  FSETP.GEU.AND P3, PT, R81, -126, PT ;  /* 0xc2fc00005100780b */ /* 0x000fe20003f6e000 */
[----:B------:R-:W-:Y:S01]  /*7bf0*/  FADD R210, R83, R208 ;  /* 0x000000d053d27221 */ /* 0x000fe20000000000 */
[----:B------:R-:W-:Y:S01]  /*7c00*/  FMUL R83, R84, UR4 ;  /* 0x0000000454537c20 */ /* 0x000fe20008400000 */
[----:B------:R3:W4:Y:S01]  /*7c10*/  MUFU.EX2 R74, R205 ;  /* 0x000000cd004a7308 */ /* 0x0007220000000800 */
[----:B------:R-:W-:Y:S01]  /*7c20*/  @!P6 FMUL R87, R87, 0.5 ;  /* 0x3f0000005757e820 */ /* 0x000fe20000400000 */
[----:B-1----:R-:W-:Y:S01]  /*7c30*/  FADD R204, R30, R51 ;  /* 0x000000331ecc7221 */ /* 0x002fe20000000000 */
[----:B------:R-:W-:Y:S01]  /*7c40*/  FADD R213, R206, R209 ;  /* 0x000000d1ced57221 */ /* 0x000fe20000000000 */
[----:B------:R-:W-:Y:S01]  /*7c50*/  FSETP.GEU.AND P2, PT, R83, -126, PT ;  /* 0xc2fc00005300780b */ /* 0x000fe20003f4e000 */
[----:B------:R-:W-:Y:S01]  /*7c60*/  FADD R84, R72, R43 ;  /* 0x0000002b48547221 */ /* 0x000fe20000000000 */
[----:B------:R-:W-:Y:S01]  /*7c70*/  FADD R209, R204, R207 ;  /* 0x000000cfccd17221 */ /* 0x000fe20000000000 */
[----:B------:R-:W-:Y:S01]  /*7c80*/  FADD R204, R77, R66 ;  /* 0x000000424dcc7221 */ /* 0x000fe20000000000 */
[----:B------:R1:W5:Y:S01]  /*7c90*/  MUFU.EX2 R67, R87 ;  /* 0x0000005700437308 */ /* 0x0003620000000800 */
[----:B---3--:R-:W-:Y:S01]  /*7ca0*/  FADD R205, R35, R18 ;  /* 0x0000001223cd7221 */ /* 0x008fe20000000000 */
[----:B------:R-:W-:Y:S01]  /*7cb0*/  @!P3 FMUL R81, R81, 0.5 ;  /* 0x3f0000005151b820 */ /* 0x000fe20000400000 */
[----:B------:R-:W-:Y:S01]  /*7cc0*/  FADD R207, R47, R70 ;  /* 0x000000462fcf7221 */ /* 0x000fe20000000000 */
[----:B--2---:R-:W-:Y:S01]  /*7cd0*/  @!P4 FMUL R17, R17, R17 ;  /* 0x000000111111c220 */ /* 0x004fe20000400000 */
[----:B------:R-:W-:Y:S01]  /*7ce0*/  FADD R211, R84, R205 ;  /* 0x000000cd54d37221 */ /* 0x000fe20000000000 */
[----:B------:R-:W-:Y:S01]  /*7cf0*/  FADD R205, R76, R55 ;  /* 0x000000374ccd7221 */ /* 0x000fe20000000000 */
[----:B------:R-:W-:Y:S01]  /*7d00*/  FADD R212, R204, R207 ;  /* 0x000000cfccd47221 */ /* 0x000fe20000000000 */
[----:B------:R-:W2:Y:S01]  /*7d10*/  MUFU.EX2 R84, R81 ;  /* 0x0000005100547308 */ /* 0x000ea20000000800 */
[----:B------:R-:W-:Y:S01]  /*7d20*/  @!P2 FMUL R83, R83, 0.5 ;  /* 0x3f0000005353a820 */ /* 0x000fe20000400000 */
[----:B----4-:R-:W-:Y:S01]  /*7d30*/  @!P5 FMUL R74, R74, R74 ;  /* 0x0000004a4a4ad220 */ /* 0x010fe20000400000 */
[----:B------:R-:W-:Y:S01]  /*7d40*/  FADD R204, R31, R62 ;  /* 0x0000003e1fcc7221 */ /* 0x000fe20000000000 */
[----:B-1----:R-:W-:Y:S01]  /*7d50*/  FADD R87, R73, R58 ;  /* 0x0000003a49577221 */ /* 0x002fe20000000000 */
[----:B------:R-:W-:Y:S01]  /*7d60*/  FADD R206, R80, R17 ;  /* 0x0000001150ce7221 */ /* 0x000fe20000000000 */
[----:B------:R-:W-:Y:S01]  /*7d70*/  FADD R207, R39, R74 ;  /* 0x0000004a27cf7221 */ /* 0x000fe20000000000 */
[----:B------:R-:W-:Y:S01]  /*7d80*/  FADD R86, R85, R86 ;  /* 0x0000005655567221 */ /* 0x000fe20000000000 */
[----:B------:R-:W1:Y:S01]  /*7d90*/  MUFU.EX2 R83, R83 ;  /* 0x0000005300537308 */ /* 0x000e620000000800 */
[----:B-----5:R-:W-:Y:S01]  /*7da0*/  @!P6 FMUL R67, R67, R67 ;  /* 0x000000434343e220 */ /* 0x020fe20000400000 */
        /* <DEDUP_REMOVED lines=13> */
[----:B------:R-:W-:Y:S01]  /*7e80*/  F2FP.F16.F32.PACK_AB R38, R23, R41 ;  /* 0x000000291726723e */ /* 0x000fe200000000ff */
[----:B------:R-:W-:Y:S01]  /*7e90*/  FMUL R184, R184, R84 ;  /* 0x00000054b8b87220 */ /* 0x000fe20000400000 */
[----:B------:R-:W-:Y:S01]  /*7ea0*/  FADD R209, R209, R208 ;  /* 0x000000d0d1d17221 */ /* 0x000fe20000000000 */
[----:B-1----:R-:W-:Y:S01]  /*7eb0*/  @!P2 FMUL R83, R83, R83 ;  /* 0x000000535353a220 */ /* 0x002fe20000400000 */
[----:B------:R1:W2:Y:S01]  /*7ec0*/  SYNCS.PHASECHK.TRANS64.TRYWAIT P2, [UR6+0x54000], R71 ;  /* 0x05400047ff0075a7 */ /* 0x0002a20008040146 */
[----:B------:R-:W-:Y:S01]  /*7ed0*/  F2FP.F16.F32.PACK_AB R41, R51, R42 ;  /* 0x0000002a3329723e */ /* 0x000fe200000000ff */
[----:B------:R-:W-:Y:S01]  /*7ee0*/  FADD R210, R210, R209 ;  /* 0x000000d1d2d27221 */ /* 0x000fe20000000000 */
[----:B------:R-:W-:Y:S01]  /*7ef0*/  F2FP.F16.F32.PACK_AB R42, R60, R45 ;  /* 0x0000002d3c2a723e */ /* 0x000fe200000000ff */
[----:B------:R-:W-:Y:S01]  /*7f00*/  FFMA R7, R84, R7, R75 ;  /* 0x0000000754077223 */ /* 0x000fe2000000004b */
[----:B------:R-:W-:Y:S01]  /*7f10*/  F2FP.F16.F32.PACK_AB R45, R66, R63 ;  /* 0x0000003f422d723e */ /* 0x000fe200000000ff */
[----:B------:R-:W-:Y:S01]  /*7f20*/  FFMA R6, R83, R6, R210 ;  /* 0x0000000653067223 */ /* 0x000fe200000000d2 */
[-C--:B------:R-:W-:Y:S01]  /*7f30*/  FMUL R185, R185, R84.reuse ;  /* 0x00000054b9b97220 */ /* 0x080fe20000400000 */
        /* <DEDUP_REMOVED lines=53> */
[----:B------:R-:W-:Y:S01]  /*8290*/  FMUL R101, R101, R84 ;  /* 0x0000005465657220 */ /* 0x000fe20000400000 */
[----:B------:R-:W-:Y:S01]  /*82a0*/  F2FP.F16.F32.PACK_AB R26, R202, R203 ;  /* 0x000000cbca1a723e */ /* 0x000fe200000000ff */
        /* <DEDUP_REMOVED lines=68> */
[----:B------:R-:W-:Y:S01]  /*86f0*/  F2FP.F16.F32.PACK_AB R66, R68, R56 ;  /* 0x000000384442723e */ /* 0x000fe200000000ff */
[----:B-12---:R-:W-:Y:S06]  /*8700*/  @!P0 BRA `(.L_x_27) ;  /* 0x0000000000048947 */ /* 0x006fec0003800000 */
[----:B------:R-:W-:Y:S01]  /*8710*/  BPT.TRAP 0x1 ;  /* 0x000000040000795c */ /* 0x000fe20000300000 */
.L_x_27:
[----:B------:R-:W-:Y:S05]  /*8720*/  @P2 BRA `(.L_x_28) ;  /* 0x0000000000082947 */ /* 0x000fea0003800000 */
[----:B------:R-:W1:Y:S02]  /*8730*/  SYNCS.PHASECHK.TRANS64.TRYWAIT P2, [UR6+0x54000], R71 ;  /* 0x05400047ff0075a7 */ /* 0x000e640008040146 */
[----:B-1----:R-:W-:Y:S05]  /*8740*/  @!P2 BRA `(.L_x_29) ;  /* 0x000000a40098a947 */ /* 0x002fea0003800000 */
.L_x_28:
[----:B------:R-:W-:Y:S01]  /*8750*/  UIMAD UR6, UR5, 0xe00, UR61 ;  /* 0x00000e00050678a4 */ /* 0x000fe2000f8e023d */
[----:B------:R-:W-:Y:S01]  /*8760*/  WARPGROUP.ARRIVE ;  /* 0x00000000000079c5 */ /* 0x000fe20000000000 */
[----:B------:R-:W-:Y:S01]  /*8770*/  UMOV UR7, 0x80000020 ;  /* 0x8000002000077882 */ /* 0x000fe20000000000 */
[----:B------:R-:W-:Y:S01]  /*8780*/  UMOV UR11, 0x80000020 ;  /* 0x80000020000b7882 */ /* 0x000fe20000000000 */
[----:B------:R-:W-:Y:S01]  /*8790*/  UIADD3 UR10, UR6, 0x200, URZ ;  /* 0x00000200060a7890 */ /* 0x000fe2000fffe03f */
[----:B------:R-:W-:Y:S01]  /*87a0*/  F2FP.F16.F32.PACK_AB R67, R67, R74 ;  /* 0x0000004a4343723e */ /* 0x000fe200000000ff */
[----:B------:R-:W-:Y:S01]  /*87b0*/  UIADD3 UR14, UR6, 0x400, URZ ;  /* 0x00000400060e7890 */ /* 0x000fe2000fffe03f */
[----:B------:R-:W-:Y:S02]  /*87c0*/  UMOV UR15, 0x80000020 ;  /* 0x80000020000f7882 */ /* 0x000fe40000000000 */
[----:B------:R-:W-:Y:S01]  /*87d0*/  HGMMA.64x32x16.F32 R184, R24, gdesc[UR4].tnspB, R184, gsb0 ;  /* 0x4060000418b87df0 */ /* 0x000fe200080008b8 */
[----:B------:R-:W-:Y:S01]  /*87e0*/  UIADD3 UR18, UR6, 0x600, URZ ;  /* 0x0000060006127890 */ /* 0x000fe2000fffe03f */
[----:B------:R-:W-:Y:S01]  /*87f0*/  UMOV UR19, 0x80000020 ;  /* 0x8000002000137882 */ /* 0x000fe20000000000 */
[----:B------:R-:W-:Y:S01]  /*8800*/  UIADD3 UR22, UR6, 0x800, URZ ;  /* 0x0000080006167890 */ /* 0x000fe2000fffe03f */
[----:B------:R-:W-:Y:S01]  /*8810*/  UMOV UR23, 0x80000020 ;  /* 0x8000002000177882 */ /* 0x000fe20000000000 */
[----:B------:R-:W-:Y:S01]  /*8820*/  UMOV UR7, 0x80000020 ;  /* 0x8000002000077882 */ /* 0x000fe20000000000 */
[----:B------:R-:W-:-:S02]  /*8830*/  WARPGROUP.DEPBAR.LE gsb0, 0x0 ;  /* 0x00008000000079c5 */ /* 0x000fc40000010000 */
        /* <DEDUP_REMOVED lines=249> */
[----:B------:R-:W-:Y:S01]  /*97d0*/  UIADD3 UR6, UR6, 0xdc0, URZ ;  /* 0x00000dc006067890 */ /* 0x000fe2000fffe03f */
        /* <DEDUP_REMOVED lines=18> */
.L_x_30:
[----:B------:R-:W-:-:S13]  /*9900*/  R2UR UR6, R16 ;  /* 0x00000000100672ca */ /* 0x000fda00000e0000 */
[----:B------:R-:W-:-:S04]  /*9910*/  ULEA UR6, UR60, UR6, 0x3 ;  /* 0x000000063c067291 */ /* 0x000fc8000f8e183f */
[----:B------:R-:W-:-:S04]  /*9920*/  UIADD3 UR6, UR6, 0x54028, URZ ;  /* 0x0005402806067890 */ /* 0x000fc8000fffe03f */
[----:B------:R-:W-:-:S09]  /*9930*/  UPRMT UR6, URZ, 0x654, UR6 ;  /* 0x000006543f067896 */ /* 0x000fd20008000006 */
[----:B------:R-:W-:Y:S01]  /*9940*/  SYNCS.ARRIVE.TRANS64.RED.A1T0 RZ, [UR6], RZ ;  /* 0x000000ffffff79a7 */ /* 0x000fe20008100406 */
[----:B------:R-:W-:Y:S05]  /*9950*/  @P1 BRA `(.L_x_31) ;  /* 0x0000000000041947 */ /* 0x000fea0003800000 */
[----:B------:R-:W-:Y:S01]  /*9960*/  BPT.TRAP 0x1 ;  /* 0x000000040000795c */ /* 0x000fe20000300000 */
.L_x_31:
[----:B------:R-:W-:-:S04]  /*9970*/  UIADD3 UR60, UR60, 0x1, URZ ;  /* 0x000000013c3c7890 */ /* 0x000fc8000fffe03f */
[----:B------:R-:W-:-:S04]  /*9980*/  UISETP.NE.AND UP0, UPT, UR60, 0x5, UPT ;  /* 0x000000053c00788c */ /* 0x000fc8000bf05270 */
[----:B------:R-:W-:Y:S01]  /*9990*/  USEL UR60, UR60, URZ, UP0 ;  /* 0x0000003f3c3c7287 */ /* 0x000fe20008000000 */
[----:B------:R-:W-:Y:S11]  /*99a0*/  @!P0 BRA `(.L_x_32) ;  /* 0x0000000000048947 */ /* 0x000ff60003800000 */
[----:B------:R-:W-:Y:S01]  /*99b0*/  BPT.TRAP 0x1 ;  /* 0x000000040000795c */ /* 0x000fe20000300000 */
.L_x_32:
[----:B------:R-:W-:-:S13]  /*99c0*/  R2UR UR6, R16 ;  /* 0x00000000100672ca */ /* 0x000fda00000e0000 */
[----:B------:R-:W-:-:S04]  /*99d0*/  ULEA UR6, UR60, UR6, 0x3 ;  /* 0x000000063c067291 */ /* 0x000fc8000f8e183f */
[----:B------:R-:W-:-:S04]  /*99e0*/  UIADD3 UR6, UR6, 0x54028, URZ ;  /* 0x0005402806067890 */ /* 0x000fc8000fffe03f */
[----:B------:R-:W-:-:S09]  /*99f0*/  UPRMT UR6, URZ, 0x654, UR6 ;  /* 0x000006543f067896 */ /* 0x000fd20008000006 */
[----:B------:R-:W-:Y:S01]  /*9a00*/  SYNCS.ARRIVE.TRANS64.RED.A1T0 RZ, [UR6], RZ ;  /* 0x000000ffffff79a7 */ /* 0x000fe20008100406 */
[----:B------:R-:W-:Y:S05]  /*9a10*/  @P1 BRA `(.L_x_33) ;  /* 0x0000000000041947 */ /* 0x000fea0003800000 */
[----:B------:R-:W-:Y:S01]  /*9a20*/  BPT.TRAP 0x1 ;  /* 0x000000040000795c */ /* 0x000fe20000300000 */
.L_x_33:
[----:B------:R-:W-:Y:S01]  /*9a30*/  UIADD3 UR5, UR5, 0x1, URZ ;  /* 0x0000000105057890 */ /* 0x000fe2000fffe03f */
[C---:B------:R-:W-:Y:S01]  /*9a40*/  ISETP.GT.AND P2, PT, R14.reuse, 0x2, PT ;  /* 0x000000020e00780c */ /* 0x040fe20003f44270 */
[----:B------:R-:W-:Y:S01]  /*9a50*/  UIADD3 UR60, UR60, 0x1, URZ ;  /* 0x000000013c3c7890 */ /* 0x000fe2000fffe03f */
[----:B------:R-:W-:Y:S01]  /*9a60*/  IADD3 R14, R14, -0x1, RZ ;  /* 0xffffffff0e0e7810 */ /* 0x000fe20007ffe0ff */
[----:B------:R-:W-:Y:S01]  /*9a70*/  UISETP.NE.AND UP2, UPT, UR5, 0x5, UPT ;  /* 0x000000050500788c */ /* 0x000fe2000bf45270 */
[----:B------:R-:W-:Y:S01]  /*9a80*/  IADD3 R4, R4, 0x80, RZ ;  /* 0x0000008004047810 */ /* 0x000fe20007ffe0ff */
[----:B------:R-:W-:Y:S01]  /*9a90*/  UISETP.NE.AND UP0, UPT, UR60, 0x5, UPT ;  /* 0x000000053c00788c */ /* 0x000fe2000bf05270 */
[----:B------:R-:W-:Y:S01]  /*9aa0*/  MOV R15, R12 ;  /* 0x0000000c000f7202 */ /* 0x000fe20000000f00 */
[----:B------:R-:W-:Y:S01]  /*9ab0*/  USEL UR7, URZ, 0x1, UP2 ;  /* 0x000000013f077887 */ /* 0x000fe20009000000 */
[----:B------:R-:W-:Y:S01]  /*9ac0*/  MOV R17, R13 ;  /* 0x0000000d00117202 */ /* 0x000fe20000000f00 */
[----:B------:R-:W-:-:S02]  /*9ad0*/  USEL UR60, UR60, URZ, UP0 ;  /* 0x0000003f3c3c7287 */ /* 0x000fc40008000000 */
[----:B------:R-:W-:Y:S02]  /*9ae0*/  USEL UR6, UR5, URZ, UP2 ;  /* 0x0000003f05067287 */ /* 0x000fe40009000000 */
[----:B------:R-:W-:Y:S01]  /*9af0*/  LOP3.LUT R5, R5, UR7, RZ, 0x3c, !PT ;  /* 0x0000000705057c12 */ /* 0x000fe2000f8e3cff */
[----:B------:R-:W-:Y:S09]  /*9b00*/  @P2 BRA `(.L_x_34) ;  /* 0xffffffbc00d82947 */ /* 0x000ff2000383ffff */
.L_x_23:
[----:B------:R-:W-:-:S13]  /*9b10*/  ISETP.GE.AND P2, PT, R14, 0x1, PT ;  /* 0x000000010e00780c */ /* 0x000fda0003f46270 */
[----:B------:R-:W-:Y:S05]  /*9b20*/  @!P2 BRA `(.L_x_35) ;  /* 0x000000480064a947 */ /* 0x000fea0003800000 */
[----:B------:R-:W-:Y:S01]  /*9b30*/  MOV R17, R12 ;  /* 0x0000000c00117202 */ /* 0x000fe20000000f00 */
[----:B------:R-:W-:Y:S01]  /*9b40*/  ULDC UR4, c[0x0][0x604] ;  /* 0x0001810000047ab9 */ /* 0x000fe20000000800 */
[----:B------:R-:W-:Y:S01]  /*9b50*/  MOV R15, R13 ;  /* 0x0000000d000f7202 */ /* 0x000fe20000000f00 */
[----:B------:R-:W-:-:S06]  /*9b60*/  ULDC UR7, c[0x0][0x28c] ;  /* 0x0000a30000077ab9 */ /* 0x000fcc0000000800 */
.L_x_46:
[----:B-1----:R-:W-:Y:S05]  /*9b70*/  @!P0 BRA `(.L_x_36) ;  /* 0x0000000000048947 */ /* 0x002fea0003800000 */
[----:B------:R-:W-:Y:S01]  /*9b80*/  BPT.TRAP 0x1 ;  /* 0x000000040000795c */ /* 0x000fe20000300000 */
.L_x_36:
[----:B------:R-:W-:Y:S02]  /*9b90*/  R2UR UR5, R16 ;  /* 0x00000000100572ca */ /* 0x000fe400000e0000 */
[----:B------:R-:W-:-:S11]  /*9ba0*/  SHF.L.U32 R12, R5, 0x1f, RZ ;  /* 0x0000001f050c7819 */ /* 0x000fd600000006ff */
[----:B------:R-:W-:-:S09]  /*9bb0*/  ULEA UR5, UR6, UR5, 0x3 ;  /* 0x0000000506057291 */ /* 0x000fd2000f8e183f */
[----:B------:R-:W2:Y:S02]  /*9bc0*/  SYNCS.PHASECHK.TRANS64.TRYWAIT P2, [UR5+0x54000], R12 ;  /* 0x0540000cff0075a7 */ /* 0x000ea40008040145 */
[----:B--2---:R-:W-:Y:S05]  /*9bd0*/  @!P2 BRA `(.L_x_37) ;  /* 0x00000090008ca947 */ /* 0x004fea0003800000 */
.L_x_116:
[----:B------:R-:W-:Y:S01]  /*9be0*/  ULOP3.LUT UR5, UR61, 0x10000, URZ, 0xfc, !UPT ;  /* 0x000100003d057892 */ /* 0x000fe2000f8efc3f */
[----:B------:R-:W-:Y:S01]  /*9bf0*/  R2UR UR56, R10 ;  /* 0x000000000a3872ca */ /* 0x000fe200000e0000 */
[----:B-1----:R-:W-:Y:S01]  /*9c00*/  WARPGROUP.ARRIVE ;  /* 0x00000000000079c5 */ /* 0x002fe20000000000 */
        /* <DEDUP_REMOVED lines=80> */
.L_x_38:
[C---:B--2---:R-:W-:Y:S02]  /*a110*/  IADD3 R13, R4.reuse, 0x1, RZ ;  /* 0x00000001040d7810 */ /* 0x044fe40007ffe0ff */
[----:B------:R-:W-:Y:S02]  /*a120*/  IADD3 R18, R4, 0x8, RZ ;  /* 0x0000000804127810 */ /* 0x000fe40007ffe0ff */
[----:B------:R-:W-:Y:S02]  /*a130*/  ISETP.GE.AND P3, PT, R13, UR7, PT ;  /* 0x000000070d007c0c */ /* 0x000fe4000bf66270 */
[----:B------:R-:W-:Y:S02]  /*a140*/  ISETP.GE.AND P2, PT, R18, UR7, PT ;  /* 0x0000000712007c0c */ /* 0x000fe4000bf46270 */
[C---:B------:R-:W-:Y:S02]  /*a150*/  IADD3 R13, R4.reuse, 0x10, RZ ;  /* 0x00000010040d7810 */ /* 0x040fe40007ffe0ff */
[----:B------:R-:W-:-:S02]  /*a160*/  ISETP.GE.AND P4, PT, R4, UR7, PT ;  /* 0x0000000704007c0c */ /* 0x000fc4000bf86270 */
[----:B------:R-:W-:Y:S02]  /*a170*/  IADD3 R18, R4, 0x11, RZ ;  /* 0x0000001104127810 */ /* 0x000fe40007ffe0ff */
[----:B------:R-:W-:Y:S02]  /*a180*/  ISETP.GE.AND P6, PT, R13, UR7, PT ;  /* 0x000000070d007c0c */ /* 0x000fe4000bfc6270 */
[----:B------:R-:W-:Y:S02]  /*a190*/  FSEL R24, R24, -INF , !P4 ;  /* 0xff80000018187808 */ /* 0x000fe40006000000 */
[----:B------:R-:W-:Y:S02]  /*a1a0*/  FSEL R26, R26, -INF , !P4 ;  /* 0xff8000001a1a7808 */ /* 0x000fe40006000000 */
[----:B------:R-:W-:Y:S02]  /*a1b0*/  IADD3 R20, R4, 0x9, RZ ;  /* 0x0000000904147810 */ /* 0x000fe40007ffe0ff */
[----:B------:R-:W-:-:S02]  /*a1c0*/  ISETP.GE.AND P4, PT, R18, UR7, PT ;  /* 0x0000000712007c0c */ /* 0x000fc4000bf86270 */
[C---:B------:R-:W-:Y:S02]  /*a1d0*/  IADD3 R13, R4.reuse, 0x18, RZ ;  /* 0x00000018040d7810 */ /* 0x040fe40007ffe0ff */
[----:B------:R-:W-:Y:S02]  /*a1e0*/  IADD3 R18, R4, 0x19, RZ ;  /* 0x0000001904127810 */ /* 0x000fe40007ffe0ff */
[----:B------:R-:W-:Y:S02]  /*a1f0*/  FSEL R25, R25, -INF , !P3 ;  /* 0xff80000019197808 */ /* 0x000fe40005800000 */
[----:B------:R-:W-:Y:S02]  /*a200*/  FSEL R27, R27, -INF , !P3 ;  /* 0xff8000001b1b7808 */ /* 0x000fe40005800000 */
[----:B------:R-:W-:Y:S02]  /*a210*/  ISETP.GE.AND P5, PT, R20, UR7, PT ;  /* 0x0000000714007c0c */ /* 0x000fe4000bfa6270 */
[----:B------:R-:W-:-:S02]  /*a220*/  ISETP.GE.AND P3, PT, R13, UR7, PT ;  /* 0x000000070d007c0c */ /* 0x000fc4000bf66270 */
[----:B------:R-:W-:Y:S02]  /*a230*/  FSEL R28, R28, -INF , !P2 ;  /* 0xff8000001c1c7808 */ /* 0x000fe40005000000 */
[----:B------:R-:W-:Y:S02]  /*a240*/  FSEL R30, R30, -INF , !P2 ;  /* 0xff8000001e1e7808 */ /* 0x000fe40005000000 */
[----:B------:R-:W-:Y:S02]  /*a250*/  ISETP.GE.AND P2, PT, R18, UR7, PT ;  /* 0x0000000712007c0c */ /* 0x000fe4000bf46270 */
[C---:B------:R-:W-:Y:S02]  /*a260*/  IADD3 R13, R4.reuse, 0x20, RZ ;  /* 0x00000020040d7810 */ /* 0x040fe40007ffe0ff */
[----:B------:R-:W-:Y:S02]  /*a270*/  IADD3 R18, R4, 0x21, RZ ;  /* 0x0000002104127810 */ /* 0x000fe40007ffe0ff */
[----:B------:R-:W-:-:S02]  /*a280*/  FSEL R29, R29, -INF , !P5 ;  /* 0xff8000001d1d7808 */ /* 0x000fc40006800000 */
[----:B------:R-:W-:Y:S02]  /*a290*/  FSEL R31, R31, -INF , !P5 ;  /* 0xff8000001f1f7808 */ /* 0x000fe40006800000 */
[----:B------:R-:W-:Y:S02]  /*a2a0*/  ISETP.GE.AND P5, PT, R13, UR7, PT ;  /* 0x000000070d007c0c */ /* 0x000fe4000bfa6270 */
[----:B------:R-:W-:Y:S02]  /*a2b0*/  FSEL R32, R32, -INF , !P6 ;  /* 0xff80000020207808 */ /* 0x000fe40007000000 */
[----:B------:R-:W-:Y:S02]  /*a2c0*/  FSEL R34, R34, -INF , !P6 ;  /* 0xff80000022227808 */ /* 0x000fe40007000000 */
[----:B------:R-:W-:Y:S02]  /*a2d0*/  ISETP.GE.AND P6, PT, R18, UR7, PT ;  /* 0x0000000712007c0c */ /* 0x000fe4000bfc6270 */
[----:B------:R-:W-:-:S02]  /*a2e0*/  IADD3 R13, R4, 0x28, RZ ;  /* 0x00000028040d7810 */ /* 0x000fc40007ffe0ff */
[----:B------:R-:W-:Y:S02]  /*a2f0*/  FMNMX R18, R26, R15, !PT ;  /* 0x0000000f1a127209 */ /* 0x000fe40007800000 */
[----:B------:R-:W-:Y:S02]  /*a300*/  FSEL R33, R33, -INF , !P4 ;  /* 0xff80000021217808 */ /* 0x000fe40006000000 */
[----:B------:R-:W-:Y:S02]  /*a310*/  FSEL R35, R35, -INF , !P4 ;  /* 0xff80000023237808 */ /* 0x000fe40006000000 */
[----:B------:R-:W-:Y:S02]  /*a320*/  ISETP.GE.AND P4, PT, R13, UR7, PT ;  /* 0x000000070d007c0c */ /* 0x000fe4000bf86270 */
[----:B------:R-:W-:Y:S02]  /*a330*/  FMNMX R13, R27, R18, !PT ;  /* 0x000000121b0d7209 */ /* 0x000fe40007800000 */
[----:B------:R-:W-:-:S02]  /*a340*/  IADD3 R20, R4, 0x29, RZ ;  /* 0x0000002904147810 */ /* 0x000fc40007ffe0ff */
[----:B------:R-:W-:Y:S02]  /*a350*/  FMNMX R18, R30, R13, !PT ;  /* 0x0000000d1e127209 */ /* 0x000fe40007800000 */
[----:B------:R-:W-:Y:S02]  /*a360*/  FSEL R36, R36, -INF , !P3 ;  /* 0xff80000024247808 */ /* 0x000fe40005800000 */
[----:B------:R-:W-:Y:S02]  /*a370*/  FMNMX R13, R31, R18, !PT ;  /* 0x000000121f0d7209 */ /* 0x000fe40007800000 */
[----:B------:R-:W-:Y:S02]  /*a380*/  FSEL R38, R38, -INF , !P3 ;  /* 0xff80000026267808 */ /* 0x000fe40005800000 */
[----:B------:R-:W-:Y:S02]  /*a390*/  FMNMX R18, R34, R13, !PT ;  /* 0x0000000d22127209 */ /* 0x000fe40007800000 */
[----:B------:R-:W-:-:S02]  /*a3a0*/  ISETP.GE.AND P3, PT, R20, UR7, PT ;  /* 0x0000000714007c0c */ /* 0x000fc4000bf66270 */
[----:B------:R-:W-:Y:S02]  /*a3b0*/  FMNMX R13, R35, R18, !PT ;  /* 0x00000012230d7209 */ /* 0x000fe40007800000 */
[----:B------:R-:W-:Y:S02]  /*a3c0*/  IADD3 R20, R4, 0x30, RZ ;  /* 0x0000003004147810 */ /* 0x000fe40007ffe0ff */
[----:B------:R-:W-:Y:S02]  /*a3d0*/  FSEL R37, R37, -INF , !P2 ;  /* 0xff80000025257808 */ /* 0x000fe40005000000 */
[----:B------:R-:W-:Y:S02]  /*a3e0*/  FSEL R39, R39, -INF , !P2 ;  /* 0xff80000027277808 */ /* 0x000fe40005000000 */
[----:B------:R-:W-:Y:S02]  /*a3f0*/  FMNMX R18, R38, R13, !PT ;  /* 0x0000000d26127209 */ /* 0x000fe40007800000 */
[----:B------:R-:W-:-:S02]  /*a400*/  ISETP.GE.AND P2, PT, R20, UR7, PT ;  /* 0x0000000714007c0c */ /* 0x000fc4000bf46270 */
[----:B------:R-:W-:Y:S02]  /*a410*/  IADD3 R20, R4, 0x31, RZ ;  /* 0x0000003104147810 */ /* 0x000fe40007ffe0ff */
[----:B------:R-:W-:Y:S02]  /*a420*/  FSEL R42, R42, -INF , !P5 ;  /* 0xff8000002a2a7808 */ /* 0x000fe40006800000 */
[----:B------:R-:W-:Y:S02]  /*a430*/  FMNMX R13, R39, R18, !PT ;  /* 0x00000012270d7209 */ /* 0x000fe40007800000 */
[----:B------:R-:W-:Y:S02]  /*a440*/  FSEL R40, R40, -INF , !P5 ;  /* 0xff80000028287808 */ /* 0x000fe40006800000 */
[----:B------:R-:W-:Y:S02]  /*a450*/  ISETP.GE.AND P5, PT, R20, UR7, PT ;  /* 0x0000000714007c0c */ /* 0x000fe4000bfa6270 */
[----:B------:R-:W-:-:S02]  /*a460*/  IADD3 R20, R4, 0x38, RZ ;  /* 0x0000003804147810 */ /* 0x000fc40007ffe0ff */
[----:B------:R-:W-:Y:S02]  /*a470*/  FSEL R43, R43, -INF , !P6 ;  /* 0xff8000002b2b7808 */ /* 0x000fe40007000000 */
[----:B------:R-:W-:Y:S02]  /*a480*/  FMNMX R18, R42, R13, !PT ;  /* 0x0000000d2a127209 */ /* 0x000fe40007800000 */
[----:B------:R-:W-:Y:S02]  /*a490*/  FSEL R41, R41, -INF , !P6 ;  /* 0xff80000029297808 */ /* 0x000fe40007000000 */
[----:B------:R-:W-:Y:S02]  /*a4a0*/  ISETP.GE.AND P6, PT, R20, UR7, PT ;  /* 0x0000000714007c0c */ /* 0x000fe4000bfc6270 */
[----:B------:R-:W-:Y:S02]  /*a4b0*/  IADD3 R20, R4, 0x39, RZ ;  /* 0x0000003904147810 */ /* 0x000fe40007ffe0ff */
[----:B------:R-:W-:-:S02]  /*a4c0*/  FSEL R46, R46, -INF , !P4 ;  /* 0xff8000002e2e7808 */ /* 0x000fc40006000000 */
[----:B------:R-:W-:Y:S02]  /*a4d0*/  FMNMX R13, R43, R18, !PT ;  /* 0x000000122b0d7209 */ /* 0x000fe40007800000 */
[----:B------:R-:W-:Y:S02]  /*a4e0*/  FSEL R44, R44, -INF , !P4 ;  /* 0xff8000002c2c7808 */ /* 0x000fe40006000000 */
[----:B------:R-:W-:Y:S02]  /*a4f0*/  ISETP.GE.AND P4, PT, R20, UR7, PT ;  /* 0x0000000714007c0c */ /* 0x000fe4000bf86270 */
[----:B------:R-:W-:Y:S02]  /*a500*/  FSEL R47, R47, -INF , !P3 ;  /* 0xff8000002f2f7808 */ /* 0x000fe40005800000 */
[----:B------:R-:W-:Y:S02]  /*a510*/  FMNMX R18, R46, R13, !PT ;  /* 0x0000000d2e127209 */ /* 0x000fe40007800000 */
[----:B------:R-:W-:-:S02]  /*a520*/  IADD3 R20, R4, 0x40, RZ ;  /* 0x0000004004147810 */ /* 0x000fc40007ffe0ff */
[----:B------:R-:W-:Y:S02]  /*a530*/  FSEL R45, R45, -INF , !P3 ;  /* 0xff8000002d2d7808 */ /* 0x000fe40005800000 */
[----:B------:R-:W-:Y:S02]  /*a540*/  FSEL R50, R50, -INF , !P2 ;  /* 0xff80000032327808 */ /* 0x000fe40005000000 */
[----:B------:R-:W-:Y:S02]  /*a550*/  FMNMX R13, R47, R18, !PT ;  /* 0x000000122f0d7209 */ /* 0x000fe40007800000 */
[----:B------:R-:W-:Y:S02]  /*a560*/  ISETP.GE.AND P3, PT, R20, UR7, PT ;  /* 0x0000000714007c0c */ /* 0x000fe4000bf66270 */
[----:B------:R-:W-:Y:S02]  /*a570*/  IADD3 R20, R4, 0x41, RZ ;  /* 0x0000004104147810 */ /* 0x000fe40007ffe0ff */
[----:B------:R-:W-:-:S02]  /*a580*/  FSEL R51, R51, -INF , !P5 ;  /* 0xff80000033337808 */ /* 0x000fc40006800000 */
[----:B------:R-:W-:Y:S02]  /*a590*/  FMNMX R18, R50, R13, !PT ;  /* 0x0000000d32127209 */ /* 0x000fe40007800000 */
[----:B------:R-:W-:Y:S02]  /*a5a0*/  FSEL R48, R48, -INF , !P2 ;  /* 0xff80000030307808 */ /* 0x000fe40005000000 */
[----:B------:R-:W-:Y:S02]  /*a5b0*/  ISETP.GE.AND P2, PT, R20, UR7, PT ;  /* 0x0000000714007c0c */ /* 0x000fe4000bf46270 */
[----:B------:R-:W-:Y:S02]  /*a5c0*/  IADD3 R20, R4, 0x48, RZ ;  /* 0x0000004804147810 */ /* 0x000fe40007ffe0ff */
[----:B------:R-:W-:Y:S02]  /*a5d0*/  FSEL R54, R54, -INF , !P6 ;  /* 0xff80000036367808 */ /* 0x000fe40007000000 */
[----:B------:R-:W-:-:S02]  /*a5e0*/  FMNMX R13, R51, R18, !PT ;  /* 0x00000012330d7209 */ /* 0x000fc40007800000 */
[----:B------:R-:W-:Y:S02]  /*a5f0*/  FSEL R49, R49, -INF , !P5 ;  /* 0xff80000031317808 */ /* 0x000fe40006800000 */
[----:B------:R-:W-:Y:S02]  /*a600*/  ISETP.GE.AND P5, PT, R20, UR7, PT ;  /* 0x0000000714007c0c */ /* 0x000fe4000bfa6270 */
[----:B------:R-:W-:Y:S02]  /*a610*/  IADD3 R20, R4, 0x49, RZ ;  /* 0x0000004904147810 */ /* 0x000fe40007ffe0ff */
[----:B------:R-:W-:Y:S02]  /*a620*/  FSEL R55, R55, -INF , !P4 ;  /* 0xff80000037377808 */ /* 0x000fe40006000000 */
[----:B------:R-:W-:Y:S02]  /*a630*/  FMNMX R18, R54, R13, !PT ;  /* 0x0000000d36127209 */ /* 0x000fe40007800000 */
[----:B------:R-:W-:-:S02]  /*a640*/  FSEL R52, R52, -INF , !P6 ;  /* 0xff80000034347808 */ /* 0x000fc40007000000 */
[----:B------:R-:W-:Y:S02]  /*a650*/  ISETP.GE.AND P6, PT, R20, UR7, PT ;  /* 0x0000000714007c0c */ /* 0x000fe4000bfc6270 */
[----:B------:R-:W-:Y:S02]  /*a660*/  FSEL R58, R58, -INF , !P3 ;  /* 0xff8000003a3a7808 */ /* 0x000fe40005800000 */
[----:B------:R-:W-:Y:S02]  /*a670*/  FMNMX R13, R55, R18, !PT ;  /* 0x00000012370d7209 */ /* 0x000fe40007800000 */
[----:B------:R-:W-:Y:S02]  /*a680*/  IADD3 R20, R4, 0x50, RZ ;  /* 0x0000005004147810 */ /* 0x000fe40007ffe0ff */
[----:B------:R-:W-:Y:S02]  /*a690*/  FSEL R53, R53, -INF , !P4 ;  /* 0xff80000035357808 */ /* 0x000fe40006000000 */
[----:B------:R-:W-:-:S02]  /*a6a0*/  FSEL R59, R59, -INF , !P2 ;  /* 0xff8000003b3b7808 */ /* 0x000fc40005000000 */
[----:B------:R-:W-:Y:S02]  /*a6b0*/  FMNMX R18, R58, R13, !PT ;  /* 0x0000000d3a127209 */ /* 0x000fe40007800000 */
[----:B------:R-:W-:Y:S02]  /*a6c0*/  ISETP.GE.AND P4, PT, R20, UR7, PT ;  /* 0x0000000714007c0c */ /* 0x000fe4000bf86270 */
[----:B------:R-:W-:Y:S02]  /*a6d0*/  IADD3 R20, R4, 0x51, RZ ;  /* 0x0000005104147810 */ /* 0x000fe40007ffe0ff */
[----:B------:R-:W-:Y:S02]  /*a6e0*/  FSEL R62, R62, -INF , !P5 ;  /* 0xff8000003e3e7808 */ /* 0x000fe40006800000 */
[----:B------:R-:W-:Y:S02]  /*a6f0*/  FMNMX R13, R59, R18, !PT ;  /* 0x000000123b0d7209 */ /* 0x000fe40007800000 */
[----:B------:R-:W-:-:S02]  /*a700*/  FSEL R56, R56, -INF , !P3 ;  /* 0xff80000038387808 */ /* 0x000fc40005800000 */
[----:B------:R-:W-:Y:S02]  /*a710*/  ISETP.GE.AND P3, PT, R20, UR7, PT ;  /* 0x0000000714007c0c */ /* 0x000fe4000bf66270 */
[----:B------:R-:W-:Y:S02]  /*a720*/  IADD3 R20, R4, 0x58, RZ ;  /* 0x0000005804147810 */ /* 0x000fe40007ffe0ff */
[----:B------:R-:W-:Y:S02]  /*a730*/  FSEL R63, R63, -INF , !P6 ;  /* 0xff8000003f3f7808 */ /* 0x000fe40007000000 */
[----:B------:R-:W-:Y:S02]  /*a740*/  FMNMX R18, R62, R13, !PT ;  /* 0x0000000d3e127209 */ /* 0x000fe40007800000 */
[----:B------:R-:W-:Y:S02]  /*a750*/  FSEL R57, R57, -INF , !P2 ;  /* 0xff80000039397808 */ /* 0x000fe40005000000 */
[----:B------:R-:W-:-:S02]  /*a760*/  ISETP.GE.AND P2, PT, R20, UR7, PT ;  /* 0x0000000714007c0c */ /* 0x000fc4000bf46270 */
[----:B------:R-:W-:Y:S02]  /*a770*/  FSEL R20, R66, -INF , !P4 ;  /* 0xff80000042147808 */ /* 0x000fe40006000000 */
[----:B------:R-:W-:Y:S02]  /*a780*/  FMNMX R13, R63, R18, !PT ;  /* 0x000000123f0d7209 */ /* 0x000fe40007800000 */
[C---:B------:R-:W-:Y:S02]  /*a790*/  IADD3 R21, R4.reuse, 0x61, RZ ;  /* 0x0000006104157810 */ /* 0x040fe40007ffe0ff */
[----:B------:R-:W-:Y:S02]  /*a7a0*/  IADD3 R206, R4, 0x59, RZ ;  /* 0x0000005904ce7810 */ /* 0x000fe40007ffe0ff */
[----:B------:R-:W-:Y:S02]  /*a7b0*/  FSEL R67, R67, -INF , !P3 ;  /* 0xff80000043437808 */ /* 0x000fe40005800000 */
[----:B------:R-:W-:-:S02]  /*a7c0*/  FMNMX R18, R20, R13, !PT ;  /* 0x0000000d14127209 */ /* 0x000fc40007800000 */
[----:B------:R-:W-:Y:S02]  /*a7d0*/  P2R R12, PR, RZ, 0x1 ;  /* 0x00000001ff0c7803 */ /* 0x000fe40000000000 */
[----:B------:R-:W-:Y:S02]  /*a7e0*/  P2R R19, PR, RZ, 0x2 ;  /* 0x00000002ff137803 */ /* 0x000fe40000000000 */
[----:B------:R-:W-:Y:S02]  /*a7f0*/  ISETP.GE.AND P0, PT, R21, UR7, PT ;  /* 0x0000000715007c0c */ /* 0x000fe4000bf06270 */
[----:B------:R-:W-:Y:S02]  /*a800*/  IADD3 R207, R4, 0x60, RZ ;  /* 0x0000006004cf7810 */ /* 0x000fe40007ffe0ff */
[----:B------:R-:W-:Y:S02]  /*a810*/  ISETP.GE.AND P1, PT, R206, UR7, PT ;  /* 0x00000007ce007c0c */ /* 0x000fe4000bf26270 */
        /* <DEDUP_REMOVED lines=8> */
[----:B------:R-:W-:Y:S02]  /*a8a0*/  FMNMX R18, R200, R13, !PT ;  /* 0x0000000dc8127209 */ /* 0x000fe40007800000 */
        /* <DEDUP_REMOVED lines=10> */
[----:B------:R-:W-:Y:S02]  /*a950*/  IADD3 R23, R4, 0x71, RZ ;  /* 0x0000007104177810 */ /* 0x000fe40007ffe0ff */
[----:B------:R-:W-:Y:S02]  /*a960*/  FSEL R204, R79, -INF , !P2 ;  /* 0xff8000004fcc7808 */ /* 0x000fe40005000000 */
[----:B------:R-:W-:Y:S02]  /*a970*/  FMNMX R13, R203, R18, !PT ;  /* 0x00000012cb0d7209 */ /* 0x000fe40007800000 */
[----:B------:R-:W-:Y:S02]  /*a980*/  ISETP.GE.AND P3, PT, R22, UR7, PT ;  /* 0x0000000716007c0c */ /* 0x000fe4000bf66270 */
[----:B------:R-:W-:Y:S02]  /*a990*/  FSEL R64, R64, -INF , !P4 ;  /* 0xff80000040407808 */ /* 0x000fe40006000000 */
[----:B------:R-:W-:-:S02]  /*a9a0*/  IADD3 R71, R4, 0x78, RZ ;  /* 0x0000007804477810 */ /* 0x000fc40007ffe0ff */
[----:B------:R-:W-:Y:S02]  /*a9b0*/  FSEL R202, R82, -INF , !P3 ;  /* 0xff80000052ca7808 */ /* 0x000fe40005800000 */
[----:B------:R-:W-:Y:S02]  /*a9c0*/  FMNMX R13, R204, R13, !PT ;  /* 0x0000000dcc0d7209 */ /* 0x000fe40007800000 */
[----:B------:R-:W-:Y:S02]  /*a9d0*/  ISETP.GE.AND P4, PT, R23, UR7, PT ;  /* 0x0000000717007c0c */ /* 0x000fe4000bf86270 */
[----:B------:R-:W-:Y:S02]  /*a9e0*/  IADD3 R75, R4, 0x79, RZ ;  /* 0x00000079044b7810 */ /* 0x000fe40007ffe0ff */
[----:B------:R-:W-:Y:S02]  /*a9f0*/  FSEL R83, R83, -INF , !P4 ;  /* 0xff80000053537808 */ /* 0x000fe40006000000 */
[----:B------:R-:W-:-:S02]  /*aa00*/  FMNMX R18, R202, R13, !PT ;  /* 0x0000000dca127209 */ /* 0x000fc40007800000 */
[----:B------:R-:W-:Y:S02]  /*aa10*/  ISETP.GE.AND P5, PT, R71, UR7, PT ;  /* 0x0000000747007c0c */ /* 0x000fe4000bfa6270 */
[----:B------:R-:W-:Y:S02]  /*aa20*/  FSEL R61, R61, -INF , !P6 ;  /* 0xff8000003d3d7808 */ /* 0x000fe40007000000 */
[----:B------:R-:W-:Y:S02]  /*aa30*/  FSEL R71, R86, -INF , !P5 ;  /* 0xff80000056477808 */ /* 0x000fe40006800000 */
[----:B------:R-:W-:Y:S02]  /*aa40*/  FMNMX R18, R83, R18, !PT ;  /* 0x0000001253127209 */ /* 0x000fe40007800000 */
[----:B------:R-:W-:Y:S02]  /*aa50*/  ISETP.GE.AND P6, PT, R75, UR7, PT ;  /* 0x000000074b007c0c */ /* 0x000fe4000bfc6270 */
[----:B------:R-:W-:-:S02]  /*aa60*/  FMNMX R18, R71, R18, !PT ;  /* 0x0000001247127209 */ /* 0x000fc40007800000 */
[----:B------:R-:W-:Y:S02]  /*aa70*/  FSEL R87, R87, -INF , !P6 ;  /* 0xff80000057577808 */ /* 0x000fe40007000000 */
[----:B------:R-:W-:Y:S02]  /*aa80*/  P2R R66, PR, RZ, 0x4 ;  /* 0x00000004ff427803 */ /* 0x000fe40000000000 */
[----:B------:R-:W-:Y:S02]  /*aa90*/  FMNMX R22, R87, R18, !PT ;  /* 0x0000001257167209 */ /* 0x000fe40007800000 */
[----:B------:R-:W-:Y:S02]  /*aaa0*/  P2R R74, PR, RZ, 0x1 ;  /* 0x00000001ff4a7803 */ /* 0x000fe40000000000 */
[----:B------:R-:W-:Y:S01]  /*aab0*/  ISETP.GE.AND P0, PT, R207, UR7, PT ;  /* 0x00000007cf007c0c */ /* 0x000fe2000bf06270 */
[----:B------:R-:W1:Y:S01]  /*aac0*/  SHFL.BFLY PT, R13, R22, 0x1, 0x1f ;  /* 0x0c201f00160d7f89 */ /* 0x000e6200000e0000 */
[----:B------:R-:W-:-:S02]  /*aad0*/  P2R R70, PR, RZ, 0x2 ;  /* 0x00000002ff467803 */ /* 0x000fc40000000000 */
[----:B------:R-:W-:Y:S02]  /*aae0*/  ISETP.GE.AND P1, PT, R206, UR7, PT ;  /* 0x00000007ce007c0c */ /* 0x000fe4000bf26270 */
[----:B------:R-:W-:Y:S02]  /*aaf0*/  FSEL R72, R72, -INF , !P0 ;  /* 0xff80000048487808 */ /* 0x000fe40004000000 */
[----:B------:R-:W-:Y:S02]  /*ab00*/  ISETP.NE.AND P0, PT, R74, RZ, PT ;  /* 0x000000ff4a00720c */ /* 0x000fe40003f05270 */
[----:B------:R-:W-:Y:S02]  /*ab10*/  FSEL R69, R69, -INF , !P1 ;  /* 0xff80000045457808 */ /* 0x000fe40004800000 */
[----:B------:R-:W-:Y:S02]  /*ab20*/  ISETP.NE.AND P1, PT, R70, RZ, PT ;  /* 0x000000ff4600720c */ /* 0x000fe40003f25270 */
[----:B------:R-:W-:-:S02]  /*ab30*/  FSEL R73, R73, -INF , !P0 ;  /* 0xff80000049497808 */ /* 0x000fc40004000000 */
[----:B------:R-:W-:Y:S02]  /*ab40*/  ISETP.NE.AND P0, PT, R12, RZ, PT ;  /* 0x000000ff0c00720c */ /* 0x000fe40003f05270 */
[----:B------:R-:W-:Y:S02]  /*ab50*/  FMNMX R12, R24, R17, !PT ;  /* 0x00000011180c7209 */ /* 0x000fe40007800000 */
[----:B------:R-:W-:Y:S02]  /*ab60*/  FSEL R76, R76, -INF , !P1 ;  /* 0xff8000004c4c7808 */ /* 0x000fe40004800000 */
[----:B------:R-:W-:Y:S02]  /*ab70*/  ISETP.NE.AND P1, PT, R19, RZ, PT ;  /* 0x000000ff1300720c */ /* 0x000fe40003f25270 */
[----:B------:R-:W-:Y:S02]  /*ab80*/  FMNMX R19, R25, R12, !PT ;  /* 0x0000000c19137209 */ /* 0x000fe40007800000 */
[----:B-1----:R-:W-:-:S02]  /*ab90*/  FMNMX R23, R22, R13, !PT ;  /* 0x0000000d16177209 */ /* 0x002fc40007800000 */
[----:B------:R-:W-:Y:S02]  /*aba0*/  FMNMX R12, R28, R19, !PT ;  /* 0x000000131c0c7209 */ /* 0x000fe40007800000 */
[----:B------:R-:W-:Y:S01]  /*abb0*/  FSEL R80, R80, -INF , !P3 ;  /* 0xff80000050507808 */ /* 0x000fe20005800000 */
[----:B------:R-:W1:Y:S01]  /*abc0*/  SHFL.BFLY PT, R18, R23, 0x2, 0x1f ;  /* 0x0c401f0017127f89 */ /* 0x000e6200000e0000 */
[----:B------:R-:W-:Y:S02]  /*abd0*/  FMNMX R19, R29, R12, !PT ;  /* 0x0000000c1d137209 */ /* 0x000fe40007800000 */
[----:B------:R-:W-:Y:S02]  /*abe0*/  FSEL R81, R81, -INF , !P4 ;  /* 0xff80000051517808 */ /* 0x000fe40006000000 */
[----:B------:R-:W-:Y:S02]  /*abf0*/  FMNMX R12, R32, R19, !PT ;  /* 0x00000013200c7209 */ /* 0x000fe40007800000 */
[----:B------:R-:W-:-:S02]  /*ac00*/  FSEL R84, R84, -INF , !P5 ;  /* 0xff80000054547808 */ /* 0x000fc40006800000 */
[----:B------:R-:W-:Y:S02]  /*ac10*/  FSEL R85, R85, -INF , !P6 ;  /* 0xff80000055557808 */ /* 0x000fe40007000000 */
[----:B------:R-:W-:Y:S02]  /*ac20*/  R2UR UR6, R16 ;  /* 0x00000000100672ca */ /* 0x000fe400000e0000 */
[----:B-1----:R-:W-:-:S11]  /*ac30*/  FMNMX R13, R23, R18, !PT ;  /* 0x00000012170d7209 */ /* 0x002fd60007800000 */
[----:B------:R-:W-:Y:S01]  /*ac40*/  ULEA UR6, UR5, UR6, 0x3 ;  /* 0x0000000605067291 */ /* 0x000fe2000f8e183f */
[----:B------:R-:W-:Y:S02]  /*ac50*/  FMNMX R23, R33, R12, !PT ;  /* 0x0000000c21177209 */ /* 0x000fe40007800000 */
[C---:B------:R-:W-:Y:S02]  /*ac60*/  FSETP.NEU.AND P2, PT, R13.reuse, -INF , PT ;  /* 0xff8000000d00780b */ /* 0x040fe40003f4d000 */
[----:B------:R-:W-:Y:S02]  /*ac70*/  FMNMX R12, R36, R23, !PT ;  /* 0x00000017240c7209 */ /* 0x000fe40007800000 */
[----:B------:R-:W-:Y:S02]  /*ac80*/  FSEL R18, R13, RZ, P2 ;  /* 0x000000ff0d127208 */ /* 0x000fe40001000000 */
[----:B------:R-:W-:Y:S02]  /*ac90*/  ISETP.NE.AND P2, PT, R66, RZ, PT ;  /* 0x000000ff4200720c */ /* 0x000fe40003f45270 */
[----:B------:R-:W-:Y:S01]  /*aca0*/  FMNMX R23, R37, R12, !PT ;  /* 0x0000000c25177209 */ /* 0x000fe20007800000 */
[----:B------:R-:W-:Y:S01]  /*acb0*/  FMUL R206, R18, UR4 ;  /* 0x0000000412ce7c20 */ /* 0x000fe20008400000 */
[----:B------:R-:W-:-:S02]  /*acc0*/  FSEL R77, R77, -INF , !P2 ;  /* 0xff8000004d4d7808 */ /* 0x000fc40005000000 */
[----:B------:R-:W-:Y:S01]  /*acd0*/  FMNMX R12, R40, R23, !PT ;  /* 0x00000017280c7209 */ /* 0x000fe20007800000 */
        /* <DEDUP_REMOVED lines=15> */
[----:B------:R-:W-:Y:S01]  /*add0*/  FMNMX R23, R41, R12, !PT ;  /* 0x0000000c29177209 */ /* 0x000fe20007800000 */
[--C-:B------:R-:W-:Y:S01]  /*ade0*/  FFMA R47, R47, UR4, -R206.reuse ;  /* 0x000000042f2f7c23 */ /* 0x100fe200080008ce */
[--C-:B------:R-:W-:Y:S01]  /*adf0*/  FFMA R51, R51, UR4, -R206.reuse ;  /* 0x0000000433337c23 */ /* 0x100fe200080008ce */
[----:B------:R-:W-:Y:S01]  /*ae00*/  @!P2 FMUL R22, R22, 0.5 ;  /* 0x3f0000001616a820 */ /* 0x000fe20000400000 */
[----:B------:R-:W-:Y:S01]  /*ae10*/  FMNMX R12, R44, R23, !PT ;  /* 0x000000172c0c7209 */ /* 0x000fe20007800000 */
[----:B------:R-:W-:Y:S01]  /*ae20*/  @!P3 FMUL R26, R26, 0.5 ;  /* 0x3f0000001a1ab820 */ /* 0x000fe20000400000 */
[--C-:B------:R-:W-:Y:S01]  /*ae30*/  FFMA R54, R54, UR4, -R206.reuse ;  /* 0x0000000436367c23 */ /* 0x100fe200080008ce */
[----:B------:R1:W2:Y:S01]  /*ae40*/  MUFU.EX2 R19, R22 ;  /* 0x0000001600137308 */ /* 0x0002a20000000800 */
[----:B------:R-:W-:Y:S01]  /*ae50*/  @!P4 FMUL R30, R30, 0.5 ;  /* 0x3f0000001e1ec820 */ /* 0x000fe20000400000 */
[----:B------:R-:W-:Y:S01]  /*ae60*/  @!P5 FMUL R31, R31, 0.5 ;  /* 0x3f0000001f1fd820 */ /* 0x000fe20000400000 */
[----:B------:R-:W-:Y:S01]  /*ae70*/  FMNMX R23, R45, R12, !PT ;  /* 0x0000000c2d177209 */ /* 0x000fe20007800000 */
[----:B------:R-:W-:Y:S01]  /*ae80*/  @!P6 FMUL R34, R34, 0.5 ;  /* 0x3f0000002222e820 */ /* 0x000fe20000400000 */
[--C-:B------:R-:W-:Y:S01]  /*ae90*/  FFMA R59, R59, UR4, -R206.reuse ;  /* 0x000000043b3b7c23 */ /* 0x100fe200080008ce */
[--C-:B------:R-:W-:Y:S01]  /*aea0*/  FFMA R62, R62, UR4, -R206.reuse ;  /* 0x000000043e3e7c23 */ /* 0x100fe200080008ce */
[----:B------:R-:W-:Y:S01]  /*aeb0*/  FMNMX R12, R48, R23, !PT ;  /* 0x00000017300c7209 */ /* 0x000fe20007800000 */
[----:B------:R-:W3:Y:S01]  /*aec0*/  MUFU.EX2 R26, R26 ;  /* 0x0000001a001a7308 */ /* 0x000ee20000000800 */
[--C-:B-1----:R-:W-:Y:S01]  /*aed0*/  FFMA R22, R43, UR4, -R206.reuse ;  /* 0x000000042b167c23 */ /* 0x102fe200080008ce */
[--C-:B------:R-:W-:Y:S01]  /*aee0*/  FFMA R20, R20, UR4, -R206.reuse ;  /* 0x0000000414147c23 */ /* 0x100fe200080008ce */
[----:B------:R-:W-:Y:S01]  /*aef0*/  FMNMX R23, R49, R12, !PT ;  /* 0x0000000c31177209 */ /* 0x000fe20007800000 */
[--C-:B------:R-:W-:Y:S01]  /*af00*/  FFMA R67, R67, UR4, -R206.reuse ;  /* 0x0000000443437c23 */ /* 0x100fe200080008ce */
[--C-:B------:R-:W-:Y:S01]  /*af10*/  FFMA R78, R63, UR4, -R206.reuse ;  /* 0x000000043f4e7c23 */ /* 0x100fe200080008ce */
[----:B------:R-:W-:Y:S01]  /*af20*/  FFMA R83, R83, UR4, -R206 ;  /* 0x0000000453537c23 */ /* 0x000fe200080008ce */
[----:B------:R-:W-:Y:S01]  /*af30*/  FMNMX R12, R52, R23, !PT ;  /* 0x00000017340c7209 */ /* 0x000fe20007800000 */
[----:B------:R1:W4:Y:S01]  /*af40*/  MUFU.EX2 R82, R30 ;  /* 0x0000001e00527308 */ /* 0x0003220000000800 */
[----:B--2---:R-:W-:Y:S01]  /*af50*/  @!P2 FMUL R19, R19, R19 ;  /* 0x000000131313a220 */ /* 0x004fe20000400000 */
[----:B------:R-:W-:-:S02]  /*af60*/  FSETP.GEU.AND P2, PT, R35, -126, PT ;  /* 0xc2fc00002300780b */ /* 0x000fc40003f4e000 */
[----:B------:R-:W-:-:S04]  /*af70*/  FMNMX R23, R53, R12, !PT ;  /* 0x0000000c35177209 */ /* 0x000fc80007800000 */
[----:B------:R-:W2:Y:S01]  /*af80*/  MUFU.EX2 R75, R31 ;  /* 0x0000001f004b7308 */ /* 0x000ea20000000800 */
[----:B---3--:R-:W-:Y:S01]  /*af90*/  @!P3 FMUL R26, R26, R26 ;  /* 0x0000001a1a1ab220 */ /* 0x008fe20000400000 */
[----:B------:R-:W-:Y:S01]  /*afa0*/  FSETP.GEU.AND P3, PT, R38, -126, PT ;  /* 0xc2fc00002600780b */ /* 0x000fe20003f6e000 */
[--C-:B-1----:R-:W-:Y:S01]  /*afb0*/  FFMA R30, R58, UR4, -R206.reuse ;  /* 0x000000043a1e7c23 */ /* 0x102fe200080008ce */
[----:B------:R-:W-:Y:S01]  /*afc0*/  FMNMX R12, R56, R23, !PT ;  /* 0x00000017380c7209 */ /* 0x000fe20007800000 */
[----:B------:R-:W-:Y:S02]  /*afd0*/  FFMA R58, R204, UR4, -R206 ;  /* 0x00000004cc3a7c23 */ /* 0x000fe400080008ce */
[----:B------:R-:W-:Y:S01]  /*afe0*/  @!P2 FMUL R35, R35, 0.5 ;  /* 0x3f0000002323a820 */ /* 0x000fe20000400000 */
[----:B------:R1:W3:Y:S01]  /*aff0*/  MUFU.EX2 R79, R34 ;  /* 0x00000022004f7308 */ /* 0x0002e20000000800 */
[----:B----4-:R-:W-:Y:S01]  /*b000*/  @!P4 FMUL R82, R82, R82 ;  /* 0x000000525252c220 */ /* 0x010fe20000400000 */
[----:B------:R-:W-:-:S02]  /*b010*/  FSETP.GEU.AND P4, PT, R39, -126, PT ;  /* 0xc2fc00002700780b */ /* 0x000fc40003f8e000 */
[----:B------:R-:W-:-:S03]  /*b020*/  FMNMX R23, R57, R12, !PT ;  /* 0x0000000c39177209 */ /* 0x000fc60007800000 */
[----:B------:R-:W-:Y:S01]  /*b030*/  @!P3 FMUL R38, R38, 0.5 ;  /* 0x3f0000002626b820 */ /* 0x000fe20000400000 */
[----:B------:R4:W5:Y:S01]  /*b040*/  MUFU.EX2 R86, R35 ;  /* 0x0000002300567308 */ /* 0x0009620000000800 */
[----:B--2---:R-:W-:Y:S01]  /*b050*/  @!P5 FMUL R75, R75, R75 ;  /* 0x0000004b4b4bd220 */ /* 0x004fe20000400000 */
[----:B------:R-:W-:Y:S01]  /*b060*/  FSETP.GEU.AND P5, PT, R42, -126, PT ;  /* 0xc2fc00002a00780b */ /* 0x000fe20003fae000 */
[--C-:B-1----:R-:W-:Y:S01]  /*b070*/  FFMA R34, R50, UR4, -R206.reuse ;  /* 0x0000000432227c23 */ /* 0x102fe200080008ce */
[----:B------:R-:W-:Y:S01]  /*b080*/  FMNMX R12, R60, R23, !PT ;  /* 0x000000173c0c7209 */ /* 0x000fe20007800000 */
[--C-:B------:R-:W-:Y:S02]  /*b090*/  FFMA R50, R200, UR4, -R206.reuse ;  /* 0x00000004c8327c23 */ /* 0x100fe400080008ce */
[----:B------:R-:W-:Y:S01]  /*b0a0*/  @!P4 FMUL R39, R39, 0.5 ;  /* 0x3f0000002727c820 */ /* 0x000fe20000400000 */
[----:B------:R-:W1:Y:S01]  /*b0b0*/  MUFU.EX2 R74, R38 ;  /* 0x00000026004a7308 */ /* 0x000e620000000800 */
[----:B---3--:R-:W-:Y:S01]  /*b0c0*/  @!P6 FMUL R79, R79, R79 ;  /* 0x0000004f4f4fe220 */ /* 0x008fe20000400000 */
[----:B------:R-:W-:Y:S01]  /*b0d0*/  FSETP.GEU.AND P6, PT, R22, -126, PT ;  /* 0xc2fc00001600780b */ /* 0x000fe20003fce000 */
[--C-:B----4-:R-:W-:Y:S01]  /*b0e0*/  FFMA R35, R55, UR4, -R206.reuse ;  /* 0x0000000437237c23 */ /* 0x110fe200080008ce */
[----:B------:R-:W-:Y:S01]  /*b0f0*/  FMNMX R27, R61, R12, !PT ;  /* 0x0000000c3d1b7209 */ /* 0x000fe20007800000 */
[----:B------:R-:W-:-:S02]  /*b100*/  FFMA R55, R71, UR4, -R206 ;  /* 0x0000000447377c23 */ /* 0x000fc400080008ce */
[----:B------:R-:W-:Y:S01]  /*b110*/  @!P5 FMUL R42, R42, 0.5 ;  /* 0x3f0000002a2ad820 */ /* 0x000fe20000400000 */
[----:B------:R-:W2:Y:S01]  /*b120*/  MUFU.EX2 R43, R39 ;  /* 0x00000027002b7308 */ /* 0x000ea20000000800 */
[----:B-----5:R-:W-:Y:S01]  /*b130*/  @!P2 FMUL R86, R86, R86 ;  /* 0x000000565656a220 */ /* 0x020fe20000400000 */
        /* <DEDUP_REMOVED lines=33> */
[----:B------:R3:W5:Y:S01]  /*b350*/  MUFU.EX2 R66, R54 ;  /* 0x0000003600427308 */ /* 0x0007620000000800 */
[----:B-1----:R-:W-:Y:S01]  /*b360*/  @!P4 FMUL R34, R34, R34 ;  /* 0x000000222222c220 */ /* 0x002fe20000400000 */
[----:B------:R-:W-:Y:S01]  /*b370*/  FSETP.GEU.AND P4, PT, R59, -126, PT ;  /* 0xc2fc00003b00780b */ /* 0x000fe20003f8e000 */
[----:B--2---:R-:W-:Y:S01]  /*b380*/  FFMA R51, R203, UR4, -R206 ;  /* 0x00000004cb337c23 */ /* 0x004fe200080008ce */
[----:B------:R-:W-:-:S03]  /*b390*/  FMNMX R31, R77, R12, !PT ;  /* 0x0000000c4d1f7209 */ /* 0x000fc60007800000 */
[----:B------:R-:W-:Y:S01]  /*b3a0*/  @!P3 FMUL R30, R30, 0.5 ;  /* 0x3f0000001e1eb820 */ /* 0x000fe20000400000 */
[----:B------:R-:W1:Y:S01]  /*b3b0*/  MUFU.EX2 R35, R35 ;  /* 0x0000002300237308 */ /* 0x000e620000000800 */
[----:B----4-:R-:W-:Y:S01]  /*b3c0*/  @!P5 FMUL R27, R27, R27 ;  /* 0x0000001b1b1bd220 */ /* 0x010fe20000400000 */
[----:B------:R-:W-:Y:S01]  /*b3d0*/  FSETP.GEU.AND P5, PT, R62, -126, PT ;  /* 0xc2fc00003e00780b */ /* 0x000fe20003fae000 */
[----:B---3--:R-:W-:Y:S01]  /*b3e0*/  FFMA R54, R205, UR4, -R206 ;  /* 0x00000004cd367c23 */ /* 0x008fe200080008ce */
[----:B------:R-:W-:-:S03]  /*b3f0*/  FMNMX R12, R80, R31, !PT ;  /* 0x0000001f500c7209 */ /* 0x000fc60007800000 */
[----:B------:R-:W-:Y:S01]  /*b400*/  @!P4 FMUL R59, R59, 0.5 ;  /* 0x3f0000003b3bc820 */ /* 0x000fe20000400000 */
[----:B------:R-:W2:Y:S01]  /*b410*/  MUFU.EX2 R30, R30 ;  /* 0x0000001e001e7308 */ /* 0x000ea20000000800 */
[----:B------:R-:W-:Y:S01]  /*b420*/  FMNMX R31, R81, R12, !PT ;  /* 0x0000000c511f7209 */ /* 0x000fe20007800000 */
[----:B-----5:R-:W-:Y:S01]  /*b430*/  @!P6 FMUL R66, R66, R66 ;  /* 0x000000424242e220 */ /* 0x020fe20000400000 */
[----:B------:R-:W-:Y:S02]  /*b440*/  FSETP.GEU.AND P6, PT, R78, -126, PT ;  /* 0xc2fc00004e00780b */ /* 0x000fe40003fce000 */
[----:B------:R-:W-:Y:S02]  /*b450*/  FMNMX R12, R84, R31, !PT ;  /* 0x0000001f540c7209 */ /* 0x000fe40007800000 */
[----:B------:R-:W-:Y:S01]  /*b460*/  @!P5 FMUL R62, R62, 0.5 ;  /* 0x3f0000003e3ed820 */ /* 0x000fe20000400000 */
[----:B------:R3:W4:Y:S01]  /*b470*/  MUFU.EX2 R63, R59 ;  /* 0x0000003b003f7308 */ /* 0x0007220000000800 */
[----:B-1----:R-:W-:Y:S01]  /*b480*/  @!P2 FMUL R35, R35, R35 ;  /* 0x000000232323a220 */ /* 0x002fe20000400000 */
[----:B------:R-:W-:-:S02]  /*b490*/  FSETP.GEU.AND P2, PT, R20, -126, PT ;  /* 0xc2fc00001400780b */ /* 0x000fc40003f4e000 */
[----:B------:R-:W-:-:S04]  /*b4a0*/  FMNMX R12, R85, R12, !PT ;  /* 0x0000000c550c7209 */ /* 0x000fc80007800000 */
[----:B------:R1:W5:Y:S01]  /*b4b0*/  MUFU.EX2 R31, R62 ;  /* 0x0000003e001f7308 */ /* 0x0003620000000800 */
[----:B--2---:R-:W-:Y:S01]  /*b4c0*/  @!P3 FMUL R30, R30, R30 ;  /* 0x0000001e1e1eb220 */ /* 0x004fe20000400000 */
[----:B------:R-:W-:Y:S01]  /*b4d0*/  FSETP.GEU.AND P3, PT, R67, -126, PT ;  /* 0xc2fc00004300780b */ /* 0x000fe20003f6e000 */
[----:B------:R-:W-:Y:S01]  /*b4e0*/  @!P6 FMUL R78, R78, 0.5 ;  /* 0x3f0000004e4ee820 */ /* 0x000fe20000400000 */
[--C-:B---3--:R-:W-:Y:S01]  /*b4f0*/  FFMA R59, R21, UR4, -R206.reuse ;  /* 0x00000004153b7c23 */ /* 0x108fe200080008ce */
[----:B------:R-:W2:Y:S01]  /*b500*/  SHFL.BFLY PT, R47, R12, 0x1, 0x1f ;  /* 0x0c201f000c2f7f89 */ /* 0x000ea200000e0000 */
[--C-:B------:R-:W-:Y:S01]  /*b510*/  FFMA R21, R201, UR4, -R206.reuse ;  /* 0x00000004c9157c23 */ /* 0x100fe200080008ce */
[----:B------:R-:W-:Y:S01]  /*b520*/  @!P2 FMUL R20, R20, 0.5 ;  /* 0x3f0000001414a820 */ /* 0x000fe20000400000 */
[----:B------:R-:W-:Y:S01]  /*b530*/  FADD R201, -R18, R15 ;  /* 0x0000000f12c97221 */ /* 0x000fe20000000100 */
[----:B----4-:R-:W-:Y:S01]  /*b540*/  @!P4 FMUL R63, R63, R63 ;  /* 0x0000003f3f3fc220 */ /* 0x010fe20000400000 */
[----:B------:R-:W-:Y:S01]  /*b550*/  FSETP.GEU.AND P4, PT, R59, -126, PT ;  /* 0xc2fc00003b00780b */ /* 0x000fe20003f8e000 */
[----:B------:R3:W4:Y:S01]  /*b560*/  MUFU.EX2 R22, R20 ;  /* 0x0000001400167308 */ /* 0x0007220000000800 */
[----:B-1----:R-:W-:Y:S01]  /*b570*/  FFMA R62, R87, UR4, -R206 ;  /* 0x00000004573e7c23 */ /* 0x002fe200080008ce */
[----:B------:R-:W-:-:S02]  /*b580*/  FMUL R209, R201, UR4 ;  /* 0x00000004c9d17c20 */ /* 0x000fc40008400000 */
[----:B------:R-:W-:Y:S01]  /*b590*/  @!P3 FMUL R67, R67, 0.5 ;  /* 0x3f0000004343b820 */ /* 0x000fe20000400000 */
[----:B-----5:R-:W-:Y:S01]  /*b5a0*/  @!P5 FMUL R31, R31, R31 ;  /* 0x0000001f1f1fd220 */ /* 0x020fe20000400000 */
[----:B------:R-:W-:Y:S02]  /*b5b0*/  FSETP.GEU.AND P5, PT, R50, -126, PT ;  /* 0xc2fc00003200780b */ /* 0x000fe40003fae000 */
[----:B------:R-:W1:Y:S01]  /*b5c0*/  MUFU.EX2 R78, R78 ;  /* 0x0000004e004e7308 */ /* 0x000e620000000800 */
[----:B---3--:R-:W-:-:S03]  /*b5d0*/  FFMA R20, R202, UR4, -R206 ;  /* 0x00000004ca147c23 */ /* 0x008fc600080008ce */
[----:B------:R-:W-:-:S04]  /*b5e0*/  @!P4 FMUL R59, R59, 0.5 ;  /* 0x3f0000003b3bc820 */ /* 0x000fc80000400000 */
[----:B------:R-:W3:Y:S01]  /*b5f0*/  MUFU.EX2 R67, R67 ;  /* 0x0000004300437308 */ /* 0x000ee20000000800 */
[----:B----4-:R-:W-:Y:S01]  /*b600*/  @!P2 FMUL R22, R22, R22 ;  /* 0x000000161616a220 */ /* 0x010fe20000400000 */
[----:B------:R-:W-:Y:S01]  /*b610*/  FSETP.GEU.AND P2, PT, R54, -126, PT ;  /* 0xc2fc00003600780b */ /* 0x000fe20003f4e000 */
[----:B------:R-:W-:Y:S01]  /*b620*/  @!P5 FMUL R50, R50, 0.5 ;  /* 0x3f0000003232d820 */ /* 0x000fe20000400000 */
[----:B--2---:R-:W-:-:S04]  /*b630*/  FMNMX R12, R12, R47, !PT ;  /* 0x0000002f0c0c7209 */ /* 0x004fc80007800000 */
[----:B------:R-:W2:Y:S01]  /*b640*/  MUFU.EX2 R59, R59 ;  /* 0x0000003b003b7308 */ /* 0x000ea20000000800 */
[----:B-1----:R-:W-:Y:S01]  /*b650*/  @!P6 FMUL R78, R78, R78 ;  /* 0x0000004e4e4ee220 */ /* 0x002fe20000400000 */
[----:B------:R-:W-:Y:S01]  /*b660*/  FSETP.GEU.AND P6, PT, R21, -126, PT ;  /* 0xc2fc00001500780b */ /* 0x000fe20003fce000 */
[----:B------:R-:W1:Y:S04]  /*b670*/  SHFL.BFLY PT, R47, R12, 0x2, 0x1f ;  /* 0x0c401f000c2f7f89 */ /* 0x000e6800000e0000 */
[----:B------:R-:W-:Y:S01]  /*b680*/  @!P2 FMUL R54, R54, 0.5 ;  /* 0x3f0000003636a820 */ /* 0x000fe20000400000 */
[----:B------:R-:W4:Y:S01]  /*b690*/  MUFU.EX2 R50, R50 ;  /* 0x0000003200327308 */ /* 0x000f220000000800 */
        /* <DEDUP_REMOVED lines=8> */
[----:B----4-:R-:W-:Y:S01]  /*b720*/  @!P5 FMUL R50, R50, R50 ;  /* 0x000000323232d220 */ /* 0x010fe20000400000 */
[----:B------:R-:W-:Y:S02]  /*b730*/  FSETP.GEU.AND P5, PT, R20, -126, PT ;  /* 0xc2fc00001400780b */ /* 0x000fe40003fae000 */
[----:B-1----:R-:W-:Y:S01]  /*b740*/  FMNMX R12, R12, R47, !PT ;  /* 0x0000002f0c0c7209 */ /* 0x002fe20007800000 */
[C---:B------:R-:W-:Y:S01]  /*b750*/  FADD R202, R43.reuse, R50 ;  /* 0x000000322bca7221 */ /* 0x040fe20000000000 */
[----:B------:R-:W-:Y:S01]  /*b760*/  F2FP.F16.F32.PACK_AB R43, R43, R74 ;  /* 0x0000004a2b2b723e */ /* 0x000fe200000000ff */
[----:B------:R-:W-:Y:S01]  /*b770*/  @!P4 FMUL R58, R58, 0.5 ;  /* 0x3f0000003a3ac820 */ /* 0x000fe20000400000 */
[----:B------:R-:W1:Y:S01]  /*b780*/  MUFU.EX2 R51, R51 ;  /* 0x0000003300337308 */ /* 0x000e620000000800 */
[----:B---3--:R-:W-:Y:S01]  /*b790*/  @!P2 FMUL R54, R54, R54 ;  /* 0x000000363636a220 */ /* 0x008fe20000400000 */
[----:B------:R-:W-:-:S05]  /*b7a0*/  FSETP.GEU.AND P2, PT, R83, -126, PT ;  /* 0xc2fc00005300780b */ /* 0x000fca0003f4e000 */
[----:B------:R-:W-:Y:S01]  /*b7b0*/  @!P5 FMUL R20, R20, 0.5 ;  /* 0x3f0000001414d820 */ /* 0x000fe20000400000 */
[----:B------:R-:W3:Y:S01]  /*b7c0*/  MUFU.EX2 R58, R58 ;  /* 0x0000003a003a7308 */ /* 0x000ee20000000800 */
[----:B--2---:R-:W-:Y:S01]  /*b7d0*/  @!P6 FMUL R21, R21, R21 ;  /* 0x000000151515e220 */ /* 0x004fe20000400000 */
[----:B------:R-:W-:-:S04]  /*b7e0*/  FSETP.NEU.AND P6, PT, R12, -INF , PT ;  /* 0xff8000000c00780b */ /* 0x000fc80003fcd000 */
[----:B------:R-:W-:Y:S01]  /*b7f0*/  FSEL R200, R12, RZ, P6 ;  /* 0x000000ff0cc87208 */ /* 0x000fe20003000000 */
[----:B------:R-:W-:Y:S01]  /*b800*/  @!P2 FMUL R83, R83, 0.5 ;  /* 0x3f0000005353a820 */ /* 0x000fe20000400000 */
[----:B------:R-:W2:Y:S01]  /*b810*/  MUFU.EX2 R20, R20 ;  /* 0x0000001400147308 */ /* 0x000ea20000000800 */
[----:B-1----:R-:W-:Y:S01]  /*b820*/  @!P3 FMUL R51, R51, R51 ;  /* 0x000000333333b220 */ /* 0x002fe20000400000 */
[----:B------:R-:W-:Y:S01]  /*b830*/  FSETP.GEU.AND P3, PT, R62, -126, PT ;  /* 0xc2fc00003e00780b */ /* 0x000fe20003f6e000 */
[C---:B------:R-:W-:Y:S01]  /*b840*/  FMUL R47, R200.reuse, UR4 ;  /* 0x00000004c82f7c20 */ /* 0x040fe20008400000 */
[----:B------:R-:W-:Y:S01]  /*b850*/  FSETP.GEU.AND P6, PT, R55, -126, PT ;  /* 0xc2fc00003700780b */ /* 0x000fe20003fce000 */
[----:B------:R-:W-:Y:S01]  /*b860*/  FADD R200, -R200, R17 ;  /* 0x00000011c8c87221 */ /* 0x000fe20000000100 */
[----:B------:R-:W-:Y:S01]  /*b870*/  FADD R17, R38, R21 ;  /* 0x0000001526117221 */ /* 0x000fe20000000000 */
[--C-:B------:R-:W-:Y:S01]  /*b880*/  FFMA R24, R24, UR4, -R47.reuse ;  /* 0x0000000418187c23 */ /* 0x100fe2000800082f */
[----:B------:R-:W1:Y:S01]  /*b890*/  MUFU.EX2 R71, R83 ;  /* 0x0000005300477308 */ /* 0x000e620000000800 */
[--C-:B------:R-:W-:Y:S01]  /*b8a0*/  FFMA R25, R25, UR4, -R47.reuse ;  /* 0x0000000419197c23 */ /* 0x100fe2000800082f */
[--C-:B------:R-:W-:Y:S01]  /*b8b0*/  FFMA R46, R28, UR4, -R47.reuse ;  /* 0x000000041c2e7c23 */ /* 0x100fe2000800082f */
[----:B---3--:R-:W-:Y:S01]  /*b8c0*/  @!P4 FMUL R58, R58, R58 ;  /* 0x0000003a3a3ac220 */ /* 0x008fe20000400000 */
[----:B------:R-:W-:Y:S01]  /*b8d0*/  FSETP.GEU.AND P4, PT, R24, -126, PT ;  /* 0xc2fc00001800780b */ /* 0x000fe20003f8e000 */
[--C-:B------:R-:W-:Y:S01]  /*b8e0*/  FFMA R28, R32, UR4, -R47.reuse ;  /* 0x00000004201c7c23 */ /* 0x100fe2000800082f */
[--C-:B------:R-:W-:Y:S01]  /*b8f0*/  FFMA R29, R29, UR4, -R47.reuse ;  /* 0x000000041d1d7c23 */ /* 0x100fe2000800082f */
[----:B------:R-:W-:Y:S01]  /*b900*/  @!P3 FMUL R62, R62, 0.5 ;  /* 0x3f0000003e3eb820 */ /* 0x000fe20000400000 */
[--C-:B------:R-:W-:Y:S01]  /*b910*/  FFMA R33, R33, UR4, -R47.reuse ;  /* 0x0000000421217c23 */ /* 0x100fe2000800082f */
[----:B--2---:R-:W-:Y:S01]  /*b920*/  @!P5 FMUL R20, R20, R20 ;  /* 0x000000141414d220 */ /* 0x004fe20000400000 */
[----:B------:R-:W-:Y:S01]  /*b930*/  FSETP.GEU.AND P5, PT, R25, -126, PT ;  /* 0xc2fc00001900780b */ /* 0x000fe20003fae000 */
[----:B------:R-:W-:Y:S01]  /*b940*/  @!P6 FMUL R55, R55, 0.5 ;  /* 0x3f0000003737e820 */ /* 0x000fe20000400000 */
[--C-:B------:R-:W-:Y:S01]  /*b950*/  FFMA R42, R36, UR4, -R47.reuse ;  /* 0x00000004242a7c23 */ /* 0x100fe2000800082f */
[----:B------:R-:W2:Y:S01]  /*b960*/  MUFU.EX2 R62, R62 ;  /* 0x0000003e003e7308 */ /* 0x000ea20000000800 */
[--C-:B------:R-:W-:Y:S01]  /*b970*/  FFMA R37, R37, UR4, -R47.reuse ;  /* 0x0000000425257c23 */ /* 0x100fe2000800082f */
[--C-:B------:R-:W-:Y:S01]  /*b980*/  FFMA R41, R41, UR4, -R47.reuse ;  /* 0x0000000429297c23 */ /* 0x100fe2000800082f */
[--C-:B------:R-:W-:Y:S01]  /*b990*/  FFMA R36, R40, UR4, -R47.reuse ;  /* 0x0000000428247c23 */ /* 0x100fe2000800082f */
[----:B-1----:R-:W-:Y:S01]  /*b9a0*/  @!P2 FMUL R71, R71, R71 ;  /* 0x000000474747a220 */ /* 0x002fe20000400000 */
[----:B------:R-:W-:Y:S01]  /*b9b0*/  FSETP.GEU.AND P2, PT, R46, -126, PT ;  /* 0xc2fc00002e00780b */ /* 0x000fe20003f4e000 */
[----:B------:R-:W-:Y:S01]  /*b9c0*/  @!P4 FMUL R24, R24, 0.5 ;  /* 0x3f0000001818c820 */ /* 0x000fe20000400000 */
[--C-:B------:R-:W-:Y:S01]  /*b9d0*/  FFMA R32, R44, UR4, -R47.reuse ;  /* 0x000000042c207c23 */ /* 0x100fe2000800082f */
[----:B------:R-:W1:Y:S01]  /*b9e0*/  MUFU.EX2 R55, R55 ;  /* 0x0000003700377308 */ /* 0x000e620000000800 */
        /* <DEDUP_REMOVED lines=8> */
[----:B--2---:R-:W-:Y:S01]  /*ba70*/  @!P3 FMUL R62, R62, R62 ;  /* 0x0000003e3e3eb220 */ /* 0x004fe20000400000 */
[----:B------:R-:W-:Y:S01]  /*ba80*/  @!P2 FMUL R46, R46, 0.5 ;  /* 0x3f0000002e2ea820 */ /* 0x000fe20000400000 */
[----:B------:R-:W-:Y:S01]  /*ba90*/  FSETP.GEU.AND P3, PT, R28, -126, PT ;  /* 0xc2fc00001c00780b */ /* 0x000fe20003f6e000 */
[--C-:B------:R-:W-:Y:S01]  /*baa0*/  FFMA R44, R68, UR4, -R47.reuse ;  /* 0x00000004442c7c23 */ /* 0x100fe2000800082f */
[--C-:B------:R-:W-:Y:S01]  /*bab0*/  FFMA R68, R69, UR4, -R47.reuse ;  /* 0x0000000445447c23 */ /* 0x100fe2000800082f */
[--C-:B------:R-:W-:Y:S01]  /*bac0*/  FFMA R76, R76, UR4, -R47.reuse ;  /* 0x000000044c4c7c23 */ /* 0x100fe2000800082f */
[--C-:B------:R-:W-:Y:S01]  /*bad0*/  FFMA R80, R80, UR4, -R47.reuse ;  /* 0x0000000450507c23 */ /* 0x100fe2000800082f */
[----:B------:R-:W2:Y:S01]  /*bae0*/  MUFU.EX2 R25, R25 ;  /* 0x0000001900197308 */ /* 0x000ea20000000800 */
[----:B-1----:R-:W-:Y:S01]  /*baf0*/  @!P6 FMUL R55, R55, R55 ;  /* 0x000000373737e220 */ /* 0x002fe20000400000 */
[----:B------:R-:W-:Y:S01]  /*bb00*/  FSETP.GEU.AND P6, PT, R29, -126, PT ;  /* 0xc2fc00001d00780b */ /* 0x000fe20003fce000 */
[--C-:B------:R-:W-:Y:S01]  /*bb10*/  FFMA R18, R81, UR4, -R47.reuse ;  /* 0x0000000451127c23 */ /* 0x100fe2000800082f */
[--C-:B------:R-:W-:Y:S01]  /*bb20*/  FFMA R77, R77, UR4, -R47.reuse ;  /* 0x000000044d4d7c23 */ /* 0x100fe2000800082f */
[--C-:B------:R-:W-:Y:S01]  /*bb30*/  FFMA R81, R84, UR4, -R47.reuse ;  /* 0x0000000454517c23 */ /* 0x100fe2000800082f */
[----:B------:R-:W-:Y:S01]  /*bb40*/  FFMA R85, R85, UR4, -R47 ;  /* 0x0000000455557c23 */ /* 0x000fe2000800082f */
[----:B------:R-:W-:Y:S01]  /*bb50*/  FADD R84, R27, R71 ;  /* 0x000000471b547221 */ /* 0x000fe20000000000 */
[----:B------:R-:W1:Y:S01]  /*bb60*/  MUFU.EX2 R46, R46 ;  /* 0x0000002e002e7308 */ /* 0x000e620000000800 */
[----:B------:R-:W-:Y:S01]  /*bb70*/  @!P3 FMUL R28, R28, 0.5 ;  /* 0x3f0000001c1cb820 */ /* 0x000fe20000400000 */
[----:B---3--:R-:W-:Y:S01]  /*bb80*/  @!P4 FMUL R24, R24, R24 ;  /* 0x000000181818c220 */ /* 0x008fe20000400000 */
[----:B------:R-:W-:Y:S01]  /*bb90*/  FSETP.GEU.AND P4, PT, R33, -126, PT ;  /* 0xc2fc00002100780b */ /* 0x000fe20003f8e000 */
[----:B------:R-:W-:Y:S01]  /*bba0*/  FADD R203, R66, R55 ;  /* 0x0000003742cb7221 */ /* 0x000fe20000000000 */
[----:B------:R-:W-:Y:S01]  /*bbb0*/  FMUL R200, R200, UR4 ;  /* 0x00000004c8c87c20 */ /* 0x000fe20008400000 */
[----:B------:R-:W-:Y:S01]  /*bbc0*/  FADD R205, R35, R62 ;  /* 0x0000003e23cd7221 */ /* 0x000fe20000000000 */
[----:B------:R-:W-:Y:S01]  /*bbd0*/  @!P6 FMUL R29, R29, 0.5 ;  /* 0x3f0000001d1de820 */ /* 0x000fe20000400000 */
[----:B------:R-:W3:Y:S01]  /*bbe0*/  MUFU.EX2 R28, R28 ;  /* 0x0000001c001c7308 */ /* 0x000ee20000000800 */
[----:B--2---:R-:W-:Y:S01]  /*bbf0*/  @!P5 FMUL R25, R25, R25 ;  /* 0x000000191919d220 */ /* 0x004fe20000400000 */
[----:B------:R-:W-:Y:S01]  /*bc00*/  FSETP.GEU.AND P5, PT, R42, -126, PT ;  /* 0xc2fc00002a00780b */ /* 0x000fe20003fae000 */
[----:B------:R-:W-:Y:S01]  /*bc10*/  FADD R212, R202, R205 ;  /* 0x000000cdcad47221 */ /* 0x000fe20000000000 */
[----:B------:R-:W-:-:S04]  /*bc20*/  F2FP.F16.F32.PACK_AB R35, R35, R66 ;  /* 0x000000422323723e */ /* 0x000fc800000000ff */
[----:B------:R-:W2:Y:S01]  /*bc30*/  MUFU.EX2 R29, R29 ;  /* 0x0000001d001d7308 */ /* 0x000ea20000000800 */
[----:B-1----:R-:W-:Y:S01]  /*bc40*/  @!P2 FMUL R46, R46, R46 ;  /* 0x0000002e2e2ea220 */ /* 0x002fe20000400000 */
[----:B------:R-:W-:Y:S01]  /*bc50*/  FSETP.GEU.AND P2, PT, R37, -126, PT ;  /* 0xc2fc00002500780b */ /* 0x000fe20003f4e000 */
[----:B------:R-:W-:-:S04]  /*bc60*/  @!P4 FMUL R33, R33, 0.5 ;  /* 0x3f0000002121c820 */ /* 0x000fc80000400000 */
[----:B------:R-:W-:Y:S01]  /*bc70*/  @!P5 FMUL R42, R42, 0.5 ;  /* 0x3f0000002a2ad820 */ /* 0x000fe20000400000 */
[----:B---3--:R-:W-:Y:S01]  /*bc80*/  @!P3 FMUL R28, R28, R28 ;  /* 0x0000001c1c1cb220 */ /* 0x008fe20000400000 */
[----:B------:R-:W-:Y:S01]  /*bc90*/  FSETP.GEU.AND P3, PT, R41, -126, PT ;  /* 0xc2fc00002900780b */ /* 0x000fe20003f6e000 */
[----:B------:R-:W1:Y:S05]  /*bca0*/  MUFU.EX2 R33, R33 ;  /* 0x0000002100217308 */ /* 0x000e6a0000000800 */
[----:B------:R-:W-:Y:S01]  /*bcb0*/  @!P2 FMUL R37, R37, 0.5 ;  /* 0x3f0000002525a820 */ /* 0x000fe20000400000 */
[----:B--2---:R-:W-:Y:S01]  /*bcc0*/  @!P6 FMUL R29, R29, R29 ;  /* 0x0000001d1d1de220 */ /* 0x004fe20000400000 */
[----:B------:R-:W-:Y:S01]  /*bcd0*/  FSETP.GEU.AND P6, PT, R36, -126, PT ;  /* 0xc2fc00002400780b */ /* 0x000fe20003fce000 */
[----:B------:R-:W2:Y:S04]  /*bce0*/  MUFU.EX2 R42, R42 ;  /* 0x0000002a002a7308 */ /* 0x000ea80000000800 */
[----:B------:R-:W-:-:S04]  /*bcf0*/  @!P3 FMUL R41, R41, 0.5 ;  /* 0x3f0000002929b820 */ /* 0x000fc80000400000 */
[----:B------:R-:W3:Y:S01]  /*bd00*/  MUFU.EX2 R37, R37 ;  /* 0x0000002500257308 */ /* 0x000ee20000000800 */
[----:B-1----:R-:W-:Y:S01]  /*bd10*/  @!P4 FMUL R33, R33, R33 ;  /* 0x000000212121c220 */ /* 0x002fe20000400000 */
[----:B------:R-:W-:Y:S02]  /*bd20*/  FSETP.GEU.AND P4, PT, R32, -126, PT ;  /* 0xc2fc00002000780b */ /* 0x000fe40003f8e000 */
[----:B------:R-:W-:-:S04]  /*bd30*/  @!P6 FMUL R36, R36, 0.5 ;  /* 0x3f0000002424e820 */ /* 0x000fc80000400000 */
[----:B------:R1:W4:Y:S01]  /*bd40*/  MUFU.EX2 R83, R41 ;  /* 0x0000002900537308 */ /* 0x0003220000000800 */
[----:B--2---:R-:W-:Y:S01]  /*bd50*/  @!P5 FMUL R42, R42, R42 ;  /* 0x0000002a2a2ad220 */ /* 0x004fe20000400000 */
[----:B------:R-:W-:-:S05]  /*bd60*/  FSETP.GEU.AND P5, PT, R45, -126, PT ;  /* 0xc2fc00002d00780b */ /* 0x000fca0003fae000 */
[----:B------:R-:W-:Y:S01]  /*bd70*/  @!P4 FMUL R32, R32, 0.5 ;  /* 0x3f0000002020c820 */ /* 0x000fe20000400000 */
[----:B------:R-:W2:Y:S01]  /*bd80*/  MUFU.EX2 R36, R36 ;  /* 0x0000002400247308 */ /* 0x000ea20000000800 */
[----:B---3--:R-:W-:Y:S01]  /*bd90*/  @!P2 FMUL R37, R37, R37 ;  /* 0x000000252525a220 */ /* 0x008fe20000400000 */
[----:B------:R-:W-:Y:S01]  /*bda0*/  FSETP.GEU.AND P2, PT, R48, -126, PT ;  /* 0xc2fc00003000780b */ /* 0x000fe20003f4e000 */
[----:B-1----:R-:W-:-:S04]  /*bdb0*/  FFMA R41, R53, UR4, -R47 ;  /* 0x0000000435297c23 */ /* 0x002fc8000800082f */
[----:B------:R-:W-:Y:S01]  /*bdc0*/  @!P5 FMUL R45, R45, 0.5 ;  /* 0x3f0000002d2dd820 */ /* 0x000fe20000400000 */
[----:B------:R-:W1:Y:S01]  /*bdd0*/  MUFU.EX2 R32, R32 ;  /* 0x0000002000207308 */ /* 0x000e620000000800 */
[----:B----4-:R-:W-:Y:S01]  /*bde0*/  @!P3 FMUL R83, R83, R83 ;  /* 0x000000535353b220 */ /* 0x010fe20000400000 */
[----:B------:R-:W-:-:S05]  /*bdf0*/  FSETP.GEU.AND P3, PT, R52, -126, PT ;  /* 0xc2fc00003400780b */ /* 0x000fca0003f6e000 */
[----:B------:R-:W-:Y:S01]  /*be00*/  @!P2 FMUL R48, R48, 0.5 ;  /* 0x3f0000003030a820 */ /* 0x000fe20000400000 */
[----:B------:R3:W4:Y:S01]  /*be10*/  MUFU.EX2 R49, R45 ;  /* 0x0000002d00317308 */ /* 0x0007220000000800 */
[----:B--2---:R-:W-:Y:S01]  /*be20*/  @!P6 FMUL R36, R36, R36 ;  /* 0x000000242424e220 */ /* 0x004fe20000400000 */
[----:B------:R-:W-:-:S05]  /*be30*/  FSETP.GEU.AND P6, PT, R40, -126, PT ;  /* 0xc2fc00002800780b */ /* 0x000fca0003fce000 */
[----:B------:R-:W-:Y:S01]  /*be40*/  @!P3 FMUL R52, R52, 0.5 ;  /* 0x3f0000003434b820 */ /* 0x000fe20000400000 */
[----:B------:R-:W2:Y:S01]  /*be50*/  MUFU.EX2 R48, R48 ;  /* 0x0000003000307308 */ /* 0x000ea20000000800 */
[----:B-1----:R-:W-:Y:S01]  /*be60*/  @!P4 FMUL R32, R32, R32 ;  /* 0x000000202020c220 */ /* 0x002fe20000400000 */
[----:B------:R-:W-:Y:S01]  /*be70*/  FSETP.GEU.AND P4, PT, R41, -126, PT ;  /* 0xc2fc00002900780b */ /* 0x000fe20003f8e000 */
[----:B---3--:R-:W-:-:S04]  /*be80*/  FADD R45, R86, R67 ;  /* 0x00000043562d7221 */ /* 0x008fc80000000000 */
[----:B------:R-:W-:Y:S01]  /*be90*/  @!P6 FMUL R40, R40, 0.5 ;  /* 0x3f0000002828e820 */ /* 0x000fe20000400000 */
[----:B------:R-:W1:Y:S01]  /*bea0*/  MUFU.EX2 R52, R52 ;  /* 0x0000003400347308 */ /* 0x000e620000000800 */
[----:B----4-:R-:W-:Y:S01]  /*beb0*/  @!P5 FMUL R49, R49, R49 ;  /* 0x000000313131d220 */ /* 0x010fe20000400000 */
[----:B------:R-:W-:Y:S01]  /*bec0*/  FSETP.GEU.AND P5, PT, R87, -126, PT ;  /* 0xc2fc00005700780b */ /* 0x000fe20003fae000 */
[----:B------:R-:W-:Y:S01]  /*bed0*/  FADD R45, R45, R84 ;  /* 0x000000542d2d7221 */ /* 0x000fe20000000000 */
[----:B------:R-:W-:-:S03]  /*bee0*/  FADD R84, R74, R59 ;  /* 0x0000003b4a547221 */ /* 0x000fc60000000000 */
[----:B------:R-:W-:Y:S01]  /*bef0*/  @!P4 FMUL R41, R41, 0.5 ;  /* 0x3f0000002929c820 */ /* 0x000fe20000400000 */
[----:B------:R3:W4:Y:S01]  /*bf00*/  MUFU.EX2 R53, R40 ;  /* 0x0000002800357308 */ /* 0x0007220000000800 */
[----:B--2---:R-:W-:Y:S01]  /*bf10*/  @!P2 FMUL R48, R48, R48 ;  /* 0x000000303030a220 */ /* 0x004fe20000400000 */
[----:B------:R-:W-:Y:S01]  /*bf20*/  FSETP.GEU.AND P2, PT, R56, -126, PT ;  /* 0xc2fc00003800780b */ /* 0x000fe20003f4e000 */
[----:B------:R-:W-:Y:S01]  /*bf30*/  FADD R84, R84, R203 ;  /* 0x000000cb54547221 */ /* 0x000fe20000000000 */
[C---:B------:R-:W-:Y:S01]  /*bf40*/  FADD R203, R39.reuse, R58 ;  /* 0x0000003a27cb7221 */ /* 0x040fe20000000000 */
[----:B------:R-:W-:Y:S02]  /*bf50*/  F2FP.F16.F32.PACK_AB R39, R39, R70 ;  /* 0x000000462727723e */ /* 0x000fe400000000ff */
[----:B------:R-:W-:Y:S01]  /*bf60*/  @!P5 FMUL R87, R87, 0.5 ;  /* 0x3f0000005757d820 */ /* 0x000fe20000400000 */
[----:B------:R2:W5:Y:S01]  /*bf70*/  MUFU.EX2 R57, R41 ;  /* 0x0000002900397308 */ /* 0x0005620000000800 */
[--C-:B---3--:R-:W-:Y:S01]  /*bf80*/  FFMA R40, R60, UR4, -R47.reuse ;  /* 0x000000043c287c23 */ /* 0x108fe2000800082f */
[----:B------:R-:W-:Y:S01]  /*bf90*/  FFMA R60, R61, UR4, -R47 ;  /* 0x000000043d3c7c23 */ /* 0x000fe2000800082f */
[----:B-1----:R-:W-:-:S04]  /*bfa0*/  @!P3 FMUL R52, R52, R52 ;  /* 0x000000343434b220 */ /* 0x002fc80000400000 */
[----:B------:R-:W-:Y:S01]  /*bfb0*/  FSETP.GEU.AND P3, PT, R60, -126, PT ;  /* 0xc2fc00003c00780b */ /* 0x000fe20003f6e000 */
[----:B------:R-:W-:Y:S01]  /*bfc0*/  @!P2 FMUL R56, R56, 0.5 ;  /* 0x3f0000003838a820 */ /* 0x000fe20000400000 */
[----:B------:R-:W1:Y:S01]  /*bfd0*/  MUFU.EX2 R87, R87 ;  /* 0x0000005700577308 */ /* 0x000e620000000800 */
[----:B----4-:R-:W-:Y:S01]  /*bfe0*/  @!P6 FMUL R53, R53, R53 ;  /* 0x000000353535e220 */ /* 0x010fe20000400000 */
[----:B------:R-:W-:Y:S01]  /*bff0*/  FSETP.GEU.AND P6, PT, R40, -126, PT ;  /* 0xc2fc00002800780b */ /* 0x000fe20003fce000 */
[--C-:B--2---:R-:W-:Y:S01]  /*c000*/  FFMA R41, R64, UR4, -R47.reuse ;  /* 0x0000000440297c23 */ /* 0x104fe2000800082f */
[----:B------:R-:W-:-:S04]  /*c010*/  FFMA R64, R65, UR4, -R47 ;  /* 0x0000000441407c23 */ /* 0x000fc8000800082f */
[----:B------:R-:W2:Y:S01]  /*c020*/  MUFU.EX2 R56, R56 ;  /* 0x0000003800387308 */ /* 0x000ea20000000800 */
[----:B-----5:R-:W-:Y:S01]  /*c030*/  @!P4 FMUL R57, R57, R57 ;  /* 0x000000393939c220 */ /* 0x020fe20000400000 */
[----:B------:R-:W-:Y:S01]  /*c040*/  FSETP.GEU.AND P4, PT, R41, -126, PT ;  /* 0xc2fc00002900780b */ /* 0x000fe20003f8e000 */
[----:B------:R-:W-:-:S04]  /*c050*/  @!P3 FMUL R60, R60, 0.5 ;  /* 0x3f0000003c3cb820 */ /* 0x000fc80000400000 */
[----:B------:R-:W-:Y:S02]  /*c060*/  @!P6 FMUL R40, R40, 0.5 ;  /* 0x3f0000002828e820 */ /* 0x000fe40000400000 */
[----:B------:R-:W3:Y:S01]  /*c070*/  MUFU.EX2 R60, R60 ;  /* 0x0000003c003c7308 */ /* 0x000ee20000000800 */
[----:B-1----:R-:W-:Y:S01]  /*c080*/  @!P5 FMUL R87, R87, R87 ;  /* 0x000000575757d220 */ /* 0x002fe20000400000 */
[----:B------:R-:W-:-:S03]  /*c090*/  FSETP.GEU.AND P5, PT, R64, -126, PT ;  /* 0xc2fc00004000780b */ /* 0x000fc60003fae000 */
[----:B------:R-:W-:Y:S01]  /*c0a0*/  FADD R201, R24, R87 ;  /* 0x0000005718c97221 */ /* 0x000fe20000000000 */
[----:B------:R-:W-:Y:S01]  /*c0b0*/  @!P4 FMUL R41, R41, 0.5 ;  /* 0x3f0000002929c820 */ /* 0x000fe20000400000 */
[----:B--2---:R-:W-:Y:S01]  /*c0c0*/  @!P2 FMUL R56, R56, R56 ;  /* 0x000000383838a220 */ /* 0x004fe20000400000 */
[----:B------:R-:W-:Y:S01]  /*c0d0*/  FSETP.GEU.AND P2, PT, R44, -126, PT ;  /* 0xc2fc00002c00780b */ /* 0x000fe20003f4e000 */
[----:B------:R1:W2:Y:S02]  /*c0e0*/  MUFU.EX2 R61, R40 ;  /* 0x00000028003d7308 */ /* 0x0002a40000000800 */
[----:B------:R-:W-:-:S04]  /*c0f0*/  FADD R202, R25, R56 ;  /* 0x0000003819ca7221 */ /* 0x000fc80000000000 */
[----:B------:R-:W-:Y:S01]  /*c100*/  @!P5 FMUL R64, R64, 0.5 ;  /* 0x3f0000004040d820 */ /* 0x000fe20000400000 */
[----:B---3--:R-:W-:Y:S01]  /*c110*/  @!P3 FMUL R60, R60, R60 ;  /* 0x0000003c3c3cb220 */ /* 0x008fe20000400000 */
[----:B------:R3:W4:Y:S01]  /*c120*/  MUFU.EX2 R65, R41 ;  /* 0x0000002900417308 */ /* 0x0007220000000800 */
[--C-:B-1----:R-:W-:Y:S01]  /*c130*/  FFMA R40, R72, UR4, -R47.reuse ;  /* 0x0000000448287c23 */ /* 0x102fe2000800082f */
[----:B------:R-:W-:Y:S01]  /*c140*/  FFMA R72, R73, UR4, -R47 ;  /* 0x0000000449487c23 */ /* 0x000fe2000800082f */
[----:B------:R-:W-:Y:S01]  /*c150*/  FADD R47, R23, R54 ;  /* 0x00000036172f7221 */ /* 0x000fe20000000000 */
[----:B------:R-:W-:Y:S02]  /*c160*/  @!P2 FMUL R44, R44, 0.5 ;  /* 0x3f0000002c2ca820 */ /* 0x000fe40000400000 */
[----:B------:R-:W-:Y:S02]  /*c170*/  FSETP.GEU.AND P3, PT, R40, -126, PT ;  /* 0xc2fc00002800780b */ /* 0x000fe40003f6e000 */
[----:B------:R-:W1:Y:S01]  /*c180*/  MUFU.EX2 R64, R64 ;  /* 0x0000004000407308 */ /* 0x000e620000000800 */
[----:B--2---:R-:W-:Y:S01]  /*c190*/  @!P6 FMUL R61, R61, R61 ;  /* 0x0000003d3d3de220 */ /* 0x004fe20000400000 */
[----:B------:R-:W-:Y:S01]  /*c1a0*/  FSETP.GEU.AND P6, PT, R68, -126, PT ;  /* 0xc2fc00004400780b */ /* 0x000fe20003fce000 */
[----:B---3--:R-:W-:-:S05]  /*c1b0*/  FADD R41, R79, R22 ;  /* 0x000000164f297221 */ /* 0x008fca0000000000 */
[----:B------:R2:W3:Y:S01]  /*c1c0*/  MUFU.EX2 R69, R44 ;  /* 0x0000002c00457308 */ /* 0x0004e20000000800 */
[----:B----4-:R-:W-:Y:S01]  /*c1d0*/  @!P4 FMUL R65, R65, R65 ;  /* 0x000000414141c220 */ /* 0x010fe20000400000 */
[----:B------:R-:W-:Y:S01]  /*c1e0*/  FSETP.GEU.AND P4, PT, R72, -126, PT ;  /* 0xc2fc00004800780b */ /* 0x000fe20003f8e000 */
[----:B------:R-:W-:-:S04]  /*c1f0*/  @!P3 FMUL R40, R40, 0.5 ;  /* 0x3f0000002828b820 */ /* 0x000fc80000400000 */
[----:B------:R-:W-:Y:S01]  /*c200*/  @!P6 FMUL R68, R68, 0.5 ;  /* 0x3f0000004444e820 */ /* 0x000fe20000400000 */
[----:B------:R4:W5:Y:S01]  /*c210*/  MUFU.EX2 R73, R40 ;  /* 0x0000002800497308 */ /* 0x0009620000000800 */
[----:B-1----:R-:W-:Y:S01]  /*c220*/  @!P5 FMUL R64, R64, R64 ;  /* 0x000000404040d220 */ /* 0x002fe20000400000 */
[----:B------:R-:W-:Y:S01]  /*c230*/  FSETP.GEU.AND P5, PT, R76, -126, PT ;  /* 0xc2fc00004c00780b */ /* 0x000fe20003fae000 */
[----:B--2---:R-:W-:-:S04]  /*c240*/  FADD R44, R26, R63 ;  /* 0x0000003f1a2c7221 */ /* 0x004fc80000000000 */
[----:B------:R-:W-:Y:S01]  /*c250*/  @!P4 FMUL R72, R72, 0.5 ;  /* 0x3f0000004848c820 */ /* 0x000fe20000400000 */
[----:B------:R-:W1:Y:S01]  /*c260*/  MUFU.EX2 R68, R68 ;  /* 0x0000004400447308 */ /* 0x000e620000000800 */
[----:B---3--:R-:W-:Y:S01]  /*c270*/  @!P2 FMUL R69, R69, R69 ;  /* 0x000000454545a220 */ /* 0x008fe20000400000 */
[----:B------:R-:W-:Y:S01]  /*c280*/  FSETP.GEU.AND P2, PT, R80, -126, PT ;  /* 0xc2fc00005000780b */ /* 0x000fe20003f4e000 */
[----:B----4-:R-:W-:Y:S01]  /*c290*/  FADD R40, R19, R30 ;  /* 0x0000001e13287221 */ /* 0x010fe20000000000 */
[----:B------:R-:W-:Y:S01]  /*c2a0*/  FADD R44, R44, R47 ;  /* 0x0000002f2c2c7221 */ /* 0x000fe20000000000 */
[----:B------:R-:W-:Y:S01]  /*c2b0*/  FADD R47, R82, R31 ;  /* 0x0000001f522f7221 */ /* 0x000fe20000000000 */
[----:B------:R-:W-:Y:S01]  /*c2c0*/  F2FP.F16.F32.PACK_AB R31, R78, R31 ;  /* 0x0000001f4e1f723e */ /* 0x000fe200000000ff */
[----:B------:R-:W-:Y:S01]  /*c2d0*/  @!P5 FMUL R76, R76, 0.5 ;  /* 0x3f0000004c4cd820 */ /* 0x000fe20000400000 */
[----:B------:R-:W2:Y:S01]  /*c2e0*/  MUFU.EX2 R72, R72 ;  /* 0x0000004800487308 */ /* 0x000ea20000000800 */
[----:B-----5:R-:W-:Y:S01]  /*c2f0*/  @!P3 FMUL R73, R73, R73 ;  /* 0x000000494949b220 */ /* 0x020fe20000400000 */
[----:B------:R-:W-:Y:S01]  /*c300*/  FSETP.GEU.AND P3, PT, R18, -126, PT ;  /* 0xc2fc00001200780b */ /* 0x000fe20003f6e000 */
[----:B------:R-:W-:Y:S01]  /*c310*/  FADD R40, R40, R17 ;  /* 0x0000001128287221 */ /* 0x000fe20000000000 */
[----:B------:R-:W-:Y:S01]  /*c320*/  FADD R44, R44, R45 ;  /* 0x0000002d2c2c7221 */ /* 0x000fe20000000000 */
[----:B------:R-:W-:Y:S01]  /*c330*/  FADD R204, R36, R73 ;  /* 0x0000004924cc7221 */ /* 0x000fe20000000000 */
[----:B------:R-:W-:Y:S01]  /*c340*/  F2FP.F16.F32.PACK_AB R45, R26, R19 ;  /* 0x000000131a2d723e */ /* 0x000fe200000000ff */
[----:B------:R-:W-:Y:S01]  /*c350*/  @!P2 FMUL R80, R80, 0.5 ;  /* 0x3f0000005050a820 */ /* 0x000fe20000400000 */
[----:B------:R3:W4:Y:S01]  /*c360*/  MUFU.EX2 R15, R76 ;  /* 0x0000004c000f7308 */ /* 0x0007220000000800 */
[----:B-1----:R-:W-:Y:S01]  /*c370*/  @!P6 FMUL R68, R68, R68 ;  /* 0x000000444444e220 */ /* 0x002fe20000400000 */
[----:B------:R-:W-:Y:S01]  /*c380*/  FSETP.GEU.AND P6, PT, R200, -126, PT ;  /* 0xc2fc0000c800780b */ /* 0x000fe20003fce000 */
[----:B------:R-:W-:Y:S01]  /*c390*/  FADD R207, R201, R204 ;  /* 0x000000ccc9cf7221 */ /* 0x000fe20000000000 */
[----:B------:R-:W-:Y:S01]  /*c3a0*/  FADD R201, R33, R64 ;  /* 0x0000004021c97221 */ /* 0x000fe20000000000 */
[----:B------:R-:W-:-:S02]  /*c3b0*/  F2FP.F16.F32.PACK_AB R36, R83, R36 ;  /* 0x000000245324723e */ /* 0x000fc400000000ff */
[----:B------:R-:W-:Y:S01]  /*c3c0*/  @!P3 FMUL R18, R18, 0.5 ;  /* 0x3f0000001212b820 */ /* 0x000fe20000400000 */
[----:B------:R-:W1:Y:S01]  /*c3d0*/  MUFU.EX2 R17, R80 ;  /* 0x0000005000117308 */ /* 0x000e620000000800 */
[----:B--2---:R-:W-:Y:S01]  /*c3e0*/  @!P4 FMUL R72, R72, R72 ;  /* 0x000000484848c220 */ /* 0x004fe20000400000 */
[----:B------:R-:W-:Y:S01]  /*c3f0*/  FSETP.GEU.AND P4, PT, R77, -126, PT ;  /* 0xc2fc00004d00780b */ /* 0x000fe20003f8e000 */
[----:B---3--:R-:W-:Y:S01]  /*c400*/  FADD R76, R34, R20 ;  /* 0x00000014224c7221 */ /* 0x008fe20000000000 */
[----:B------:R-:W-:Y:S01]  /*c410*/  F2FP.F16.F32.PACK_AB R26, R68, R69 ;  /* 0x00000045441a723e */ /* 0x000fe200000000ff */
[----:B------:R-:W-:Y:S02]  /*c420*/  FADD R205, R83, R72 ;  /* 0x0000004853cd7221 */ /* 0x000fe40000000000 */
[----:B------:R-:W-:Y:S01]  /*c430*/  FADD R41, R41, R76 ;  /* 0x0000004c29297221 */ /* 0x000fe20000000000 */
[----:B------:R-:W2:Y:S01]  /*c440*/  MUFU.EX2 R18, R18 ;  /* 0x0000001200127308 */ /* 0x000ea20000000800 */
[----:B----4-:R-:W-:Y:S01]  /*c450*/  @!P5 FMUL R15, R15, R15 ;  /* 0x0000000f0f0fd220 */ /* 0x010fe20000400000 */
[----:B------:R-:W-:Y:S01]  /*c460*/  FSETP.GEU.AND P5, PT, R81, -126, PT ;  /* 0xc2fc00005100780b */ /* 0x000fe20003fae000 */
[----:B------:R-:W-:Y:S01]  /*c470*/  FADD R76, R70, R51 ;  /* 0x00000033464c7221 */ /* 0x000fe20000000000 */
[----:B------:R-:W-:Y:S01]  /*c480*/  @!P6 FMUL R200, R200, 0.5 ;  /* 0x3f000000c8c8e820 */ /* 0x000fe20000400000 */
[----:B------:R-:W-:Y:S01]  /*c490*/  FADD R205, R202, R205 ;  /* 0x000000cdcacd7221 */ /* 0x000fe20000000000 */
[----:B------:R-:W-:Y:S01]  /*c4a0*/  FADD R202, R32, R15 ;  /* 0x0000000f20ca7221 */ /* 0x000fe20000000000 */
[----:B------:R-:W-:Y:S01]  /*c4b0*/  FADD R47, R47, R76 ;  /* 0x0000004c2f2f7221 */ /* 0x000fe20000000000 */
[----:B------:R-:W-:Y:S01]  /*c4c0*/  @!P4 FMUL R77, R77, 0.5 ;  /* 0x3f0000004d4dc820 */ /* 0x000fe20000400000 */
[----:B-1----:R-:W-:Y:S01]  /*c4d0*/  @!P2 FMUL R17, R17, R17 ;  /* 0x000000111111a220 */ /* 0x002fe20000400000 */
[----:B------:R-:W-:Y:S01]  /*c4e0*/  FSETP.GEU.AND P2, PT, R85, -126, PT ;  /* 0xc2fc00005500780b */ /* 0x000fe20003f4e000 */
[----:B------:R-:W-:Y:S01]  /*c4f0*/  FADD R76, R75, R78 ;  /* 0x0000004e4b4c7221 */ /* 0x000fe20000000000 */
[----:B------:R-:W1:Y:S01]  /*c500*/  MUFU.EX2 R80, R77 ;  /* 0x0000004d00507308 */ /* 0x000e620000000800 */
[----:B------:R-:W-:Y:S01]  /*c510*/  FADD R206, R48, R17 ;  /* 0x0000001130ce7221 */ /* 0x000fe20000000000 */
[----:B------:R-:W-:Y:S01]  /*c520*/  FADD R40, R40, R41 ;  /* 0x0000002928287221 */ /* 0x000fe20000000000 */
[----:B------:R-:W-:Y:S01]  /*c530*/  @!P5 FMUL R81, R81, 0.5 ;  /* 0x3f0000005151d820 */ /* 0x000fe20000400000 */
[----:B------:R-:W-:Y:S01]  /*c540*/  FADD R211, R76, R203 ;  /* 0x000000cb4cd37221 */ /* 0x000fe20000000000 */
[----:B--2---:R-:W-:Y:S01]  /*c550*/  @!P3 FMUL R18, R18, R18 ;  /* 0x000000121212b220 */ /* 0x004fe20000400000 */
[----:B------:R-:W-:Y:S01]  /*c560*/  FSETP.GEU.AND P3, PT, R209, -126, PT ;  /* 0xc2fc0000d100780b */ /* 0x000fe20003f6e000 */
[----:B------:R-:W-:Y:S01]  /*c570*/  FADD R203, R28, R65 ;  /* 0x000000411ccb7221 */ /* 0x000fe20000000000 */
[----:B------:R2:W3:Y:S01]  /*c580*/  MUFU.EX2 R77, R81 ;  /* 0x00000051004d7308 */ /* 0x0004e20000000800 */
[----:B------:R-:W-:Y:S01]  /*c590*/  FADD R204, R53, R18 ;  /* 0x0000001235cc7221 */ /* 0x000fe20000000000 */
[----:B------:R-:W-:Y:S01]  /*c5a0*/  FADD R47, R47, R84 ;  /* 0x000000542f2f7221 */ /* 0x000fe20000000000 */
[----:B------:R-:W-:Y:S01]  /*c5b0*/  @!P2 FMUL R85, R85, 0.5 ;  /* 0x3f0000005555a820 */ /* 0x000fe20000400000 */
[----:B------:R-:W-:Y:S01]  /*c5c0*/  FADD R208, R203, R206 ;  /* 0x000000cecbd07221 */ /* 0x000fe20000000000 */
[----:B------:R-:W-:Y:S01]  /*c5d0*/  FADD R210, R201, R204 ;  /* 0x000000ccc9d27221 */ /* 0x000fe20000000000 */
[----:B------:R-:W-:Y:S01]  /*c5e0*/  FADD R201, R37, R68 ;  /* 0x0000004425c97221 */ /* 0x000fe20000000000 */
[----:B------:R-:W-:Y:S01]  /*c5f0*/  FADD R211, R211, R212 ;  /* 0x000000d4d3d37221 */ /* 0x000fe20000000000 */
[----:B------:R4:W5:Y:S01]  /*c600*/  MUFU.EX2 R76, R85 ;  /* 0x00000055004c7308 */ /* 0x0009620000000800 */
[----:B--2---:R-:W-:Y:S01]  /*c610*/  FADD R81, R46, R61 ;  /* 0x0000003d2e517221 */ /* 0x004fe20000000000 */
[----:B-1----:R-:W-:Y:S01]  /*c620*/  @!P4 FMUL R80, R80, R80 ;  /* 0x000000505050c220 */ /* 0x002fe20000400000 */
[----:B------:R-:W-:Y:S01]  /*c630*/  @!P3 FMUL R209, R209, 0.5 ;  /* 0x3f000000d1d1b820 */ /* 0x000fe20000400000 */
[----:B------:R-:W-:Y:S01]  /*c640*/  FADD R207, R207, R208 ;  /* 0x000000d0cfcf7221 */ /* 0x000fe20000000000 */
[----:B------:R-:W-:Y:S01]  /*c650*/  FADD R203, R81, R202 ;  /* 0x000000ca51cb7221 */ /* 0x000fe20000000000 */
[----:B------:R-:W-:Y:S01]  /*c660*/  FADD R81, R29, R60 ;  /* 0x0000003c1d517221 */ /* 0x000fe20000000000 */
[----:B------:R-:W-:Y:S01]  /*c670*/  FADD R202, R49, R80 ;  /* 0x0000005031ca7221 */ /* 0x000fe20000000000 */
[----:B------:R-:W1:Y:S01]  /*c680*/  MUFU.EX2 R200, R200 ;  /* 0x000000c800c87308 */ /* 0x000e620000000800 */
[----:B---3--:R-:W-:Y:S01]  /*c690*/  @!P5 FMUL R77, R77, R77 ;  /* 0x0000004d4d4dd220 */ /* 0x008fe20000400000 */
[----:B----4-:R-:W-:Y:S01]  /*c6a0*/  FADD R85, R42, R69 ;  /* 0x000000452a557221 */ /* 0x010fe20000000000 */
[----:B------:R-:W-:Y:S01]  /*c6b0*/  FADD R81, R81, R202 ;  /* 0x000000ca51517221 */ /* 0x000fe20000000000 */
[----:B------:R-:W-:Y:S01]  /*c6c0*/  FADD R205, R205, R210 ;  /* 0x000000d2cdcd7221 */ /* 0x000fe20000000000 */
[----:B------:R-:W-:Y:S01]  /*c6d0*/  FADD R204, R52, R77 ;  /* 0x0000004d34cc7221 */ /* 0x000fe20000000000 */
[----:B------:R-:W-:Y:S01]  /*c6e0*/  FADD R40, R40, R47 ;  /* 0x0000002f28287221 */ /* 0x000fe20000000000 */
[----:B------:R-:W-:Y:S01]  /*c6f0*/  FADD R211, R44, R211 ;  /* 0x000000d32cd37221 */ /* 0x000fe20000000000 */
[----:B------:R-:W2:Y:S01]  /*c700*/  MUFU.EX2 R209, R209 ;  /* 0x000000d100d17308 */ /* 0x000ea20000000800 */
[----:B-----5:R-:W-:Y:S01]  /*c710*/  @!P2 FMUL R76, R76, R76 ;  /* 0x0000004c4c4ca220 */ /* 0x020fe20000400000 */
[----:B------:R-:W-:Y:S01]  /*c720*/  FADD R204, R85, R204 ;  /* 0x000000cc55cc7221 */ /* 0x000fe20000000000 */
[----:B------:R-:W-:Y:S01]  /*c730*/  FADD R40, R40, R211 ;  /* 0x000000d328287221 */ /* 0x000fe20000000000 */
[----:B------:R-:W-:Y:S01]  /*c740*/  F2FP.F16.F32.PACK_AB R42, R37, R42 ;  /* 0x0000002a252a723e */ /* 0x000fe200000000ff */
[----:B------:R-:W-:Y:S01]  /*c750*/  FADD R206, R57, R76 ;  /* 0x0000004c39ce7221 */ /* 0x000fe20000000000 */
[----:B------:R-:W-:Y:S01]  /*c760*/  FADD R204, R203, R204 ;  /* 0x000000cccbcc7221 */ /* 0x000fe20000000000 */
[----:B------:R-:W-:-:S02]  /*c770*/  F2FP.F16.F32.PACK_AB R37, R23, R38 ;  /* 0x000000261725723e */ /* 0x000fc400000000ff */
[----:B------:R-:W-:Y:S01]  /*c780*/  FADD R206, R201, R206 ;  /* 0x000000cec9ce7221 */ /* 0x000fe20000000000 */
[----:B------:R-:W-:Y:S01]  /*c790*/  FADD R204, R207, R204 ;  /* 0x000000cccfcc7221 */ /* 0x000fe20000000000 */
[----:B-1----:R-:W-:Y:S01]  /*c7a0*/  @!P6 FMUL R200, R200, R200 ;  /* 0x000000c8c8c8e220 */ /* 0x002fe20000400000 */
[----:B------:R-:W-:Y:S01]  /*c7b0*/  F2FP.F16.F32.PACK_AB R46, R29, R46 ;  /* 0x0000002e1d2e723e */ /* 0x000fe200000000ff */
[----:B------:R-:W-:Y:S01]  /*c7c0*/  FADD R206, R81, R206 ;  /* 0x000000ce51ce7221 */ /* 0x000fe20000000000 */
[----:B------:R-:W-:Y:S01]  /*c7d0*/  SHF.L.U32 R81, R5, 0x1f, RZ ;  /* 0x0000001f05517819 */ /* 0x000fe200000006ff */
[----:B------:R-:W-:Y:S01]  /*c7e0*/  FMUL R184, R184, R200 ;  /* 0x000000c8b8b87220 */ /* 0x000fe20000400000 */
[----:B------:R-:W-:Y:S01]  /*c7f0*/  F2FP.F16.F32.PACK_AB R38, R49, R32 ;  /* 0x000000203126723e */ /* 0x000fe200000000ff */
[----:B------:R-:W-:Y:S01]  /*c800*/  FADD R205, R205, R206 ;  /* 0x000000cecdcd7221 */ /* 0x000fe20000000000 */
[----:B--2---:R-:W-:Y:S01]  /*c810*/  @!P3 FMUL R209, R209, R209 ;  /* 0x000000d1d1d1b220 */ /* 0x004fe20000400000 */
[----:B------:R1:W2:Y:S01]  /*c820*/  SYNCS.PHASECHK.TRANS64.TRYWAIT P2, [UR6+0x54000], R81 ;  /* 0x05400051ff0075a7 */ /* 0x0002a20008040146 */
[----:B------:R-:W-:Y:S01]  /*c830*/  F2FP.F16.F32.PACK_AB R44, R25, R24 ;  /* 0x00000018192c723e */ /* 0x000fe200000000ff */
[----:B------:R-:W-:Y:S01]  /*c840*/  FADD R205, R204, R205 ;  /* 0x000000cdcccd7221 */ /* 0x000fe20000000000 */
[----:B------:R-:W-:Y:S01]  /*c850*/  FFMA R6, R209, R6, R40 ;  /* 0x00000006d1067223 */ /* 0x000fe20000000028 */
[----:B------:R-:W-:Y:S01]  /*c860*/  F2FP.F16.F32.PACK_AB R40, R33, R28 ;  /* 0x0000001c2128723e */ /* 0x000fe200000000ff */
[----:B------:R-:W-:Y:S01]  /*c870*/  FMUL R186, R186, R209 ;  /* 0x000000d1baba7220 */ /* 0x000fe20000400000 */
[----:B------:R-:W-:Y:S01]  /*c880*/  F2FP.F16.F32.PACK_AB R33, R27, R34 ;  /* 0x000000221b21723e */ /* 0x000fe200000000ff */
[----:B------:R-:W-:Y:S01]  /*c890*/  FFMA R7, R200, R7, R205 ;  /* 0x00000007c8077223 */ /* 0x000fe200000000cd */
[----:B------:R-:W-:Y:S01]  /*c8a0*/  F2FP.F16.F32.PACK_AB R32, R53, R48 ;  /* 0x000000303520723e */ /* 0x000fe200000000ff */
[-C--:B------:R-:W-:Y:S01]  /*c8b0*/  FMUL R187, R187, R209.reuse ;  /* 0x000000d1bbbb7220 */ /* 0x080fe20000400000 */
[----:B------:R-:W-:Y:S01]  /*c8c0*/  F2FP.F16.F32.PACK_AB R34, R57, R52 ;  /* 0x000000343922723e */ /* 0x000fe200000000ff */
[-C--:B------:R-:W-:Y:S01]  /*c8d0*/  FMUL R190, R190, R209.reuse ;  /* 0x000000d1bebe7220 */ /* 0x080fe20000400000 */
[----:B------:R-:W-:Y:S01]  /*c8e0*/  F2FP.F16.F32.PACK_AB R29, R63, R30 ;  /* 0x0000001e3f1d723e */ /* 0x000fe200000000ff */
[----:B------:R-:W-:Y:S01]  /*c8f0*/  FMUL R191, R191, R209 ;  /* 0x000000d1bfbf7220 */ /* 0x000fe20000400000 */
[----:B------:R-:W-:Y:S01]  /*c900*/  F2FP.F16.F32.PACK_AB R27, R50, R59 ;  /* 0x0000003b321b723e */ /* 0x000fe200000000ff */
        /* <DEDUP_REMOVED lines=120> */
[----:B-12---:R-:W-:Y:S06]  /*d090*/  @!P0 BRA `(.L_x_39) ;  /* 0x0000000000048947 */ /* 0x006fec0003800000 */
[----:B------:R-:W-:Y:S01]  /*d0a0*/  BPT.TRAP 0x1 ;  /* 0x000000040000795c */ /* 0x000fe20000300000 */
.L_x_39:
[----:B------:R-:W-:Y:S05]  /*d0b0*/  @P2 BRA `(.L_x_40) ;  /* 0x0000000000082947 */ /* 0x000fea0003800000 */
[----:B------:R-:W1:Y:S02]  /*d0c0*/  SYNCS.PHASECHK.TRANS64.TRYWAIT P2, [UR6+0x54000], R81 ;  /* 0x05400051ff0075a7 */ /* 0x000e640008040146 */
[----:B-1----:R-:W-:Y:S05]  /*d0d0*/  @!P2 BRA `(.L_x_41) ;  /* 0x0000005c0064a947 */ /* 0x002fea0003800000 */
.L_x_40:
[----:B------:R-:W-:Y:S01]  /*d0e0*/  UIMAD UR6, UR5, 0xe00, UR61 ;  /* 0x00000e00050678a4 */ /* 0x000fe2000f8e023d */
[----:B------:R-:W-:Y:S01]  /*d0f0*/  WARPGROUP.ARRIVE ;  /* 0x00000000000079c5 */ /* 0x000fe20000000000 */
[----:B------:R-:W-:Y:S01]  /*d100*/  UMOV UR19, 0x80000020 ;  /* 0x8000002000137882 */ /* 0x000fe20000000000 */
[----:B------:R-:W-:Y:S01]  /*d110*/  UMOV UR11, 0x80000020 ;  /* 0x80000020000b7882 */ /* 0x000fe20000000000 */
[----:B------:R-:W-:Y:S01]  /*d120*/  UIADD3 UR10, UR6, 0x200, URZ ;  /* 0x00000200060a7890 */ /* 0x000fe2000fffe03f */
[----:B------:R-:W-:Y:S01]  /*d130*/  F2FP.F16.F32.PACK_AB R55, R62, R55 ;  /* 0x000000373e37723e */ /* 0x000fe200000000ff */
[----:B------:R-:W-:Y:S02]  /*d140*/  UIADD3 UR14, UR6, 0x400, URZ ;  /* 0x00000400060e7890 */ /* 0x000fe4000fffe03f */
[----:B------:R-:W-:Y:S01]  /*d150*/  UMOV UR18, UR6 ;  /* 0x0000000600127c82 */ /* 0x000fe20008000000 */
[----:B------:R-:W-:Y:S01]  /*d160*/  UMOV UR15, 0x80000020 ;  /* 0x80000020000f7882 */ /* 0x000fe20000000000 */
[----:B------:R-:W-:Y:S01]  /*d170*/  HGMMA.64x32x16.F32 R184, R44, gdesc[UR16].tnspB, R184, gsb0 ;  /* 0x406000102cb87df0 */ /* 0x000fe200080008b8 */
[----:B------:R-:W-:Y:S01]  /*d180*/  UIADD3 UR22, UR6, 0x600, URZ ;  /* 0x0000060006167890 */ /* 0x000fe2000fffe03f */
[----:B------:R-:W-:Y:S01]  /*d190*/  UMOV UR23, 0x80000020 ;  /* 0x8000002000177882 */ /* 0x000fe20000000000 */
[----:B------:R-:W-:Y:S01]  /*d1a0*/  UIADD3 UR18, UR6, 0x800, URZ ;  /* 0x0000080006127890 */ /* 0x000fe2000fffe03f */
        /* <DEDUP_REMOVED lines=272> */
.L_x_42:
[----:B------:R-:W-:-:S13]  /*e2b0*/  R2UR UR6, R16 ;  /* 0x00000000100672ca */ /* 0x000fda00000e0000 */
[----:B------:R-:W-:-:S04]  /*e2c0*/  ULEA UR6, UR60, UR6, 0x3 ;  /* 0x000000063c067291 */ /* 0x000fc8000f8e183f */
[----:B------:R-:W-:-:S04]  /*e2d0*/  UIADD3 UR6, UR6, 0x54028, URZ ;  /* 0x0005402806067890 */ /* 0x000fc8000fffe03f */
[----:B------:R-:W-:-:S09]  /*e2e0*/  UPRMT UR6, URZ, 0x654, UR6 ;  /* 0x000006543f067896 */ /* 0x000fd20008000006 */
[----:B------:R-:W-:Y:S01]  /*e2f0*/  SYNCS.ARRIVE.TRANS64.RED.A1T0 RZ, [UR6], RZ ;  /* 0x000000ffffff79a7 */ /* 0x000fe20008100406 */
[----:B------:R-:W-:Y:S05]  /*e300*/  @P1 BRA `(.L_x_43) ;  /* 0x0000000000041947 */ /* 0x000fea0003800000 */
[----:B------:R-:W-:Y:S01]  /*e310*/  BPT.TRAP 0x1 ;  /* 0x000000040000795c */ /* 0x000fe20000300000 */
.L_x_43:
[----:B------:R-:W-:-:S04]  /*e320*/  UIADD3 UR60, UR60, 0x1, URZ ;  /* 0x000000013c3c7890 */ /* 0x000fc8000fffe03f */
[----:B------:R-:W-:-:S04]  /*e330*/  UISETP.NE.AND UP0, UPT, UR60, 0x5, UPT ;  /* 0x000000053c00788c */ /* 0x000fc8000bf05270 */
[----:B------:R-:W-:Y:S01]  /*e340*/  USEL UR60, UR60, URZ, UP0 ;  /* 0x0000003f3c3c7287 */ /* 0x000fe20008000000 */
[----:B------:R-:W-:Y:S11]  /*e350*/  @!P0 BRA `(.L_x_44) ;  /* 0x0000000000048947 */ /* 0x000ff60003800000 */
[----:B------:R-:W-:Y:S01]  /*e360*/  BPT.TRAP 0x1 ;  /* 0x000000040000795c */ /* 0x000fe20000300000 */
.L_x_44:
[----:B------:R-:W-:-:S13]  /*e370*/  R2UR UR6, R16 ;  /* 0x00000000100672ca */ /* 0x000fda00000e0000 */
[----:B------:R-:W-:-:S04]  /*e380*/  ULEA UR6, UR60, UR6, 0x3 ;  /* 0x000000063c067291 */ /* 0x000fc8000f8e183f */
[----:B------:R-:W-:-:S04]  /*e390*/  UIADD3 UR6, UR6, 0x54028, URZ ;  /* 0x0005402806067890 */ /* 0x000fc8000fffe03f */
[----:B------:R-:W-:-:S09]  /*e3a0*/  UPRMT UR6, URZ, 0x654, UR6 ;  /* 0x000006543f067896 */ /* 0x000fd20008000006 */
[----:B------:R-:W-:Y:S01]  /*e3b0*/  SYNCS.ARRIVE.TRANS64.RED.A1T0 RZ, [UR6], RZ ;  /* 0x000000ffffff79a7 */ /* 0x000fe20008100406 */
[----:B------:R-:W-:Y:S05]  /*e3c0*/  @P1 BRA `(.L_x_45) ;  /* 0x0000000000041947 */ /* 0x000fea0003800000 */
[----:B------:R-:W-:Y:S01]  /*e3d0*/  BPT.TRAP 0x1 ;  /* 0x000000040000795c */ /* 0x000fe20000300000 */
.L_x_45:
        /* <DEDUP_REMOVED lines=14> */
.L_x_35:
[----:B------:R-:W2:Y:S01]  /*e4c0*/  SHFL.BFLY PT, R4, R7, 0x1, 0x1f ;  /* 0x0c201f0007047f89 */ /* 0x000ea200000e0000 */
[----:B------:R-:W-:Y:S01]  /*e4d0*/  BSSY B0, `(.L_x_47) ;  /* 0x0000024000007945 */ /* 0x000fe20003800000 */
[----:B------:R-:W-:Y:S02]  /*e4e0*/  MOV R8, 0x7f800000 ;  /* 0x7f80000000087802 */ /* 0x000fe40000000f00 */
[----:B------:R-:W3:Y:S01]  /*e4f0*/  SHFL.BFLY PT, R5, R6, 0x1, 0x1f ;  /* 0x0c201f0006057f89 */ /* 0x000ee200000e0000 */
[----:B------:R-:W-:Y:S01]  /*e500*/  MOV R10, 0x3f800000 ;  /* 0x3f800000000a7802 */ /* 0x000fe20000000f00 */
[----:B--2---:R-:W-:Y:S01]  /*e510*/  FADD R4, R4, R7 ;  /* 0x0000000704047221 */ /* 0x004fe20000000000 */
[----:B------:R-:W-:Y:S01]  /*e520*/  MOV R7, 0x7f800000 ;  /* 0x7f80000000077802 */ /* 0x000fe20000000f00 */
[----:B---3--:R-:W-:-:S03]  /*e530*/  FADD R19, R5, R6 ;  /* 0x0000000605137221 */ /* 0x008fc60000000000 */
[----:B------:R-:W2:Y:S01]  /*e540*/  SHFL.BFLY PT, R9, R4, 0x2, 0x1f ;  /* 0x0c401f0004097f89 */ /* 0x000ea200000e0000 */
[----:B------:R-:W-:-:S03]  /*e550*/  MOV R5, 0x3f800000 ;  /* 0x3f80000000057802 */ /* 0x000fc60000000f00 */
[----:B------:R-:W3:Y:S01]  /*e560*/  SHFL.BFLY PT, R20, R19, 0x2, 0x1f ;  /* 0x0c401f0013147f89 */ /* 0x000ee200000e0000 */
[C---:B--2---:R-:W-:Y:S01]  /*e570*/  FSETP.NE.AND P0, PT, R4.reuse, -R9, PT ;  /* 0x800000090400720b */ /* 0x044fe20003f05000 */
[----:B------:R-:W-:Y:S01]  /*e580*/  FADD R6, R4, R9 ;  /* 0x0000000904067221 */ /* 0x000fe20000000000 */
[----:B---3--:R-:W-:-:S11]  /*e590*/  FADD R9, R19, R20 ;  /* 0x0000001413097221 */ /* 0x008fd60000000000 */
[----:B------:R-:W-:Y:S05]  /*e5a0*/  @!P0 BRA `(.L_x_48) ;  /* 0x0000000000588947 */ /* 0x000fea0003800000 */
[----:B------:R-:W-:Y:S01]  /*e5b0*/  IADD3 R4, R6, 0x1800000, RZ ;  /* 0x0180000006047810 */ /* 0x000fe20007ffe0ff */
[----:B------:R-:W-:Y:S03]  /*e5c0*/  BSSY B1, `(.L_x_49) ;  /* 0x000000d000017945 */ /* 0x000fe60003800000 */
[----:B------:R-:W-:-:S04]  /*e5d0*/  LOP3.LUT R4, R4, 0x7f800000, RZ, 0xc0, !PT ;  /* 0x7f80000004047812 */ /* 0x000fc800078ec0ff */
[----:B------:R-:W-:-:S13]  /*e5e0*/  ISETP.GT.U32.AND P0, PT, R4, 0x1ffffff, PT ;  /* 0x01ffffff0400780c */ /* 0x000fda0003f04070 */
[----:B------:R-:W-:Y:S05]  /*e5f0*/  @P0 BRA `(.L_x_50) ;  /* 0x0000000000140947 */ /* 0x000fea0003800000 */
[----:B------:R-:W-:Y:S02]  /*e600*/  MOV R5, R6 ;  /* 0x0000000600057202 */ /* 0x000fe40000000f00 */
[----:B------:R-:W-:-:S07]  /*e610*/  MOV R17, 0xe630 ;  /* 0x0000e63000117802 */ /* 0x000fce0000000f00 */
[----:B-1----:R-:W-:Y:S05]  /*e620*/  CALL.REL.NOINC `($__internal_0_$__cuda_sm20_rcp_rn_f32_slowpath) ;  /* 0x0000004800bc7944 */ /* 0x002fea0003c00000 */
[----:B------:R-:W-:Y:S01]  /*e630*/  MOV R5, R11 ;  /* 0x0000000b00057202 */ /* 0x000fe20000000f00 */
[----:B------:R-:W-:Y:S06]  /*e640*/  BRA `(.L_x_51) ;  /* 0x0000000000107947 */ /* 0x000fec0003800000 */
.L_x_50:
[----:B------:R-:W2:Y:S02]  /*e650*/  MUFU.RCP R5, R6 ;  /* 0x0000000600057308 */ /* 0x000ea40000001000 */
[----:B--2---:R-:W-:-:S04]  /*e660*/  FFMA R4, R6, R5, -1 ;  /* 0xbf80000006047423 */ /* 0x004fc80000000005 */
[----:B------:R-:W-:-:S04]  /*e670*/  FADD.FTZ R4, -R4, -RZ ;  /* 0x800000ff04047221 */ /* 0x000fc80000010100 */
[----:B------:R-:W-:-:S07]  /*e680*/  FFMA R5, R5, R4, R5 ;  /* 0x0000000405057223 */ /* 0x000fce0000000005 */
.L_x_51:
[----:B------:R-:W-:Y:S05]  /*e690*/  BSYNC B1 ;  /* 0x0000000000017941 */ /* 0x000fea0003800000 */
.L_x_49:
[----:B------:R-:W-:Y:S01]  /*e6a0*/  FSETP.GEU.AND P0, PT, |R6|, 1.175494350822287508e-38, PT ;  /* 0x008000000600780b */ /* 0x000fe20003f0e200 */
[----:B------:R-:W-:-:S12]  /*e6b0*/  ULDC UR4, c[0x0][0x600] ;  /* 0x0001800000047ab9 */ /* 0x000fd80000000800 */
[----:B------:R-:W-:-:S04]  /*e6c0*/  @!P0 FMUL R6, R6, 16777216 ;  /* 0x4b80000006068820 */ /* 0x000fc80000400000 */
[----:B------:R-:W2:Y:S02]  /*e6d0*/  MUFU.LG2 R4, R6 ;  /* 0x0000000600047308 */ /* 0x000ea40000000c00 */
[----:B--2---:R-:W-:-:S04]  /*e6e0*/  @!P0 FADD R4, R4, -24 ;  /* 0xc1c0000004048421 */ /* 0x004fc80000000000 */
[----:B------:R-:W-:-:S04]  /*e6f0*/  FMUL R7, R4, 0.69314718246459960938 ;  /* 0x3f31721804077820 */ /* 0x000fc80000400000 */
[----:B------:R-:W-:-:S07]  /*e700*/  FFMA R7, R12, UR4, R7 ;  /* 0x000000040c077c23 */ /* 0x000fce0008000007 */
.L_x_48:
[----:B------:R-:W-:Y:S05]  /*e710*/  BSYNC B0 ;  /* 0x0000000000007941 */ /* 0x000fea0003800000 */
.L_x_47:
[----:B------:R-:W-:Y:S01]  /*e720*/  FSETP.NE.AND P0, PT, R19, -R20, PT ;  /* 0x800000141300720b */ /* 0x000fe20003f05000 */
[----:B------:R-:W-:Y:S01]  /*e730*/  ULDC UR4, c[0x0][0x608] ;  /* 0x0001820000047ab9 */ /* 0x000fe20000000800 */
[----:B------:R-:W-:Y:S01]  /*e740*/  BSSY B0, `(.L_x_52) ;  /* 0x0000051000007945 */ /* 0x000fe20003800000 */
[----:B------:R-:W-:-:S04]  /*e750*/  FMUL R5, R5, UR4 ;  /* 0x0000000405057c20 */ /* 0x000fc80008400000 */
        /* <DEDUP_REMOVED lines=56> */
[----:B------:R-:W-:Y:S06]  /*eae0*/  @!P0 BRA `(.L_x_53) ;  /* 0x0000000000588947 */ /* 0x000fec0003800000 */
        /* <DEDUP_REMOVED lines=10> */
.L_x_55:
[----:B------:R-:W2:Y:S02]  /*eb90*/  MUFU.RCP R10, R9 ;  /* 0x00000009000a7308 */ /* 0x000ea40000001000 */
[----:B--2---:R-:W-:-:S04]  /*eba0*/  FFMA R4, R9, R10, -1 ;  /* 0xbf80000009047423 */ /* 0x004fc8000000000a */
[----:B------:R-:W-:-:S04]  /*ebb0*/  FADD.FTZ R5, -R4, -RZ ;  /* 0x800000ff04057221 */ /* 0x000fc80000010100 */
[----:B------:R-:W-:-:S07]  /*ebc0*/  FFMA R10, R10, R5, R10 ;  /* 0x000000050a0a7223 */ /* 0x000fce000000000a */
.L_x_56:
[----:B------:R-:W-:Y:S05]  /*ebd0*/  BSYNC B1 ;  /* 0x0000000000017941 */ /* 0x000fea0003800000 */
.L_x_54:
[----:B------:R-:W-:Y:S01]  /*ebe0*/  FSETP.GEU.AND P0, PT, |R9|, 1.175494350822287508e-38, PT ;  /* 0x008000000900780b */ /* 0x000fe20003f0e200 */
[----:B------:R-:W-:-:S12]  /*ebf0*/  ULDC UR4, c[0x0][0x600] ;  /* 0x0001800000047ab9 */ /* 0x000fd80000000800 */
[----:B------:R-:W-:-:S04]  /*ec00*/  @!P0 FMUL R9, R9, 16777216 ;  /* 0x4b80000009098820 */ /* 0x000fc80000400000 */
[----:B------:R-:W2:Y:S02]  /*ec10*/  MUFU.LG2 R4, R9 ;  /* 0x0000000900047308 */ /* 0x000ea40000000c00 */
[----:B--2---:R-:W-:-:S04]  /*ec20*/  @!P0 FADD R4, R4, -24 ;  /* 0xc1c0000004048421 */ /* 0x004fc80000000000 */
[----:B------:R-:W-:-:S04]  /*ec30*/  FMUL R4, R4, 0.69314718246459960938 ;  /* 0x3f31721804047820 */ /* 0x000fc80000400000 */
[----:B------:R-:W-:-:S07]  /*ec40*/  FFMA R8, R13, UR4, R4 ;  /* 0x000000040d087c23 */ /* 0x000fce0008000004 */
.L_x_53:
[----:B------:R-:W-:Y:S05]  /*ec50*/  BSYNC B0 ;  /* 0x0000000000007941 */ /* 0x000fea0003800000 */
.L_x_52:
[----:B------:R-:W-:Y:S01]  /*ec60*/  R2UR UR4, R2 ;  /* 0x00000000020472ca */ /* 0x000fe200000e0000 */
[----:B------:R-:W2:Y:S01]  /*ec70*/  S2R R5, SR_TID.X ;  /* 0x0000000000057919 */ /* 0x000ea20000002100 */
[----:B------:R-:W-:Y:S01]  /*ec80*/  R2UR UR5, R0 ;  /* 0x00000000000572ca */ /* 0x000fe200000e0000 */
[----:B------:R-:W-:-:S10]  /*ec90*/  ULDC.64 UR8, c[0x0][0x208] ;  /* 0x0000820000087ab9 */ /* 0x000fd40000000a00 */
[----:B------:R-:W-:-:S03]  /*eca0*/  UISETP.NE.AND UP0, UPT, UR4, 0x1, UPT ;  /* 0x000000010400788c */ /* 0x000fc6000bf05270 */
[----:B------:R-:W-:Y:S02]  /*ecb0*/  ULDC UR4, c[0x0][0x608] ;  /* 0x0001820000047ab9 */ /* 0x000fe40000000800 */
[----:B------:R-:W-:Y:S01]  /*ecc0*/  FMUL R10, R10, UR4 ;  /* 0x000000040a0a7c20 */ /* 0x000fe20008400000 */
[----:B------:R-:W-:-:S03]  /*ecd0*/  USEL UR4, URZ, 0x1, UP0 ;  /* 0x000000013f047887 */ /* 0x000fc60008000000 */
[-C--:B------:R-:W-:Y:S01]  /*ece0*/  FMUL R186, R186, R10.reuse ;  /* 0x0000000ababa7220 */ /* 0x080fe20000400000 */
[-C--:B------:R-:W-:Y:S01]  /*ecf0*/  FMUL R32, R187, R10.reuse ;  /* 0x0000000abb207220 */ /* 0x080fe20000400000 */
[-C--:B------:R-:W-:Y:S01]  /*ed00*/  FMUL R190, R190, R10.reuse ;  /* 0x0000000abebe7220 */ /* 0x080fe20000400000 */
[----:B------:R-:W-:Y:S01]  /*ed10*/  MOV R4, UR4 ;  /* 0x0000000400047c02 */ /* 0x000fe20008000f00 */
[-C--:B------:R-:W-:Y:S01]  /*ed20*/  FMUL R30, R191, R10.reuse ;  /* 0x0000000abf1e7220 */ /* 0x080fe20000400000 */
[-C--:B------:R-:W-:Y:S01]  /*ed30*/  FMUL R194, R194, R10.reuse ;  /* 0x0000000ac2c27220 */ /* 0x080fe20000400000 */
[-C--:B------:R-:W-:Y:S01]  /*ed40*/  FMUL R28, R195, R10.reuse ;  /* 0x0000000ac31c7220 */ /* 0x080fe20000400000 */
[----:B------:R-:W-:Y:S01]  /*ed50*/  SHF.L.U32 R4, R4, 0x1f, RZ ;  /* 0x0000001f04047819 */ /* 0x000fe200000006ff */
[-C--:B------:R-:W-:Y:S01]  /*ed60*/  FMUL R198, R198, R10.reuse ;  /* 0x0000000ac6c67220 */ /* 0x080fe20000400000 */
[-C--:B------:R-:W-:Y:S01]  /*ed70*/  FMUL R26, R199, R10.reuse ;  /* 0x0000000ac71a7220 */ /* 0x080fe20000400000 */
[-C--:B------:R-:W-:Y:S01]  /*ed80*/  FMUL R170, R170, R10.reuse ;  /* 0x0000000aaaaa7220 */ /* 0x080fe20000400000 */
[----:B------:R-:W3:Y:S01]  /*ed90*/  SYNCS.PHASECHK.TRANS64.TRYWAIT P0, [UR5+0x8], R4 ;  /* 0x00000804ff0075a7 */ /* 0x000ee20008000145 */
        /* <DEDUP_REMOVED lines=23> */
[----:B--2---:R-:W-:Y:S01]  /*ef10*/  LOP3.LUT P1, RZ, R5, 0x3, RZ, 0xc0, !PT ;  /* 0x0000000305ff7812 */ /* 0x004fe2000782c0ff */
        /* <DEDUP_REMOVED lines=8> */
[----:B------:R-:W-:Y:S01]  /*efa0*/  LOP3.LUT R23, R5, 0x7f, RZ, 0xc0, !PT ;  /* 0x0000007f05177812 */ /* 0x000fe200078ec0ff */
[----:B---3--:R-:W-:Y:S06]  /*efb0*/  @!P0 BRA `(.L_x_57) ;  /* 0x0000003c00c48947 */ /* 0x008fec0003800000 */
.L_x_117:
[----:B------:R-:W-:Y:S01]  /*efc0*/  R2UR UR4, R3 ;  /* 0x00000000030472ca */ /* 0x000fe200000e0000 */
[----:B------:R-:W-:Y:S01]  /*efd0*/  BSSY B0, `(.L_x_58) ;  /* 0x0000019000007945 */ /* 0x000fe20003800000 */
[----:B------:R-:W-:-:S11]  /*efe0*/  SHF.R.U32.HI R25, RZ, 0x5, R23 ;  /* 0x00000005ff197819 */ /* 0x000fd60000011617 */
[----:B------:R-:W-:Y:S01]  /*eff0*/  USHF.L.U32 UR42, UR4, 0x6, URZ ;  /* 0x00000006042a7899 */ /* 0x000fe2000800063f */
[----:B------:R-:W-:Y:S11]  /*f000*/  @P1 BRA `(.L_x_59) ;  /* 0x0000000000541947 */ /* 0x000ff60003800000 */
[----:B------:R-:W3:Y:S01]  /*f010*/  S2UR UR4, SR_CTAID.Y ;  /* 0x00000000000479c3 */ /* 0x000ee20000002600 */
[----:B------:R-:W-:Y:S01]  /*f020*/  SHF.R.U32.HI R0, RZ, 0x2, R5 ;  /* 0x00000002ff007819 */ /* 0x000fe20000011605 */
[----:B------:R-:W-:Y:S01]  /*f030*/  ULDC.64 UR6, c[0x0][0x688] ;  /* 0x0001a20000067ab9 */ /* 0x000fe20000000a00 */
[----:B------:R-:W-:Y:S02]  /*f040*/  SHF.L.U32 R3, R25, 0x4, RZ ;  /* 0x0000000419037819 */ /* 0x000fe400000006ff */
[----:B------:R-:W-:-:S03]  /*f050*/  LOP3.LUT R0, R0, 0x7, RZ, 0xc0, !PT ;  /* 0x0000000700007812 */ /* 0x000fc600078ec0ff */
[----:B------:R-:W4:Y:S01]  /*f060*/  S2UR UR5, SR_CTAID.Z ;  /* 0x00000000000579c3 */ /* 0x000f220000002700 */
[----:B------:R-:W-:-:S04]  /*f070*/  LOP3.LUT R0, R3, 0xfffffff0, R0, 0xe2, !PT ;  /* 0xfffffff003007812 */ /* 0x000fc800078ee200 */
[----:B--2---:R-:W-:-:S04]  /*f080*/  IADD3 R4, R0, UR42, RZ ;  /* 0x0000002a00047c10 */ /* 0x004fc8000fffe0ff */
[----:B------:R-:W-:Y:S01]  /*f090*/  IADD3 R3, R4, 0x8, RZ ;  /* 0x0000000804037810 */ /* 0x000fe20007ffe0ff */
[----:B---3--:R-:W-:-:S04]  /*f0a0*/  UIMAD UR4, UR4, UR6, UR42 ;  /* 0x00000006040472a4 */ /* 0x008fc8000f8e022a */
[----:B----4-:R-:W-:-:S03]  /*f0b0*/  UIMAD UR4, UR5, UR7, UR4 ;  /* 0x00000007050472a4 */ /* 0x010fc6000f8e0204 */
[----:B------:R-:W-:Y:S02]  /*f0c0*/  ULDC UR5, c[0x0][0x288] ;  /* 0x0000a20000057ab9 */ /* 0x000fe40000000800 */
[----:B------:R-:W-:Y:S02]  /*f0d0*/  ISETP.GE.U32.AND P0, PT, R4, UR5, PT ;  /* 0x0000000504007c0c */ /* 0x000fe4000bf06070 */
[----:B------:R-:W-:Y:S02]  /*f0e0*/  IADD3 R0, P2, R0, UR4, RZ ;  /* 0x0000000400007c10 */ /* 0x000fe4000ff5e0ff */
[----:B------:R-:W-:Y:S01]  /*f0f0*/  ISETP.GE.U32.AND P1, PT, R3, UR5, PT ;  /* 0x0000000503007c0c */ /* 0x000fe2000bf26070 */
[----:B------:R-:W-:Y:S01]  /*f100*/  ULDC.64 UR4, c[0x0][0x680] ;  /* 0x0001a00000047ab9 */ /* 0x000fe20000000a00 */
[----:B------:R-:W-:Y:S02]  /*f110*/  IADD3.X R3, RZ, RZ, RZ, P2, !PT ;  /* 0x000000ffff037210 */ /* 0x000fe400017fe4ff */
[----:B------:R-:W-:-:S04]  /*f120*/  LEA R4, P2, R0, UR4, 0x2 ;  /* 0x0000000400047c11 */ /* 0x000fc8000f8410ff */
[----:B------:R-:W-:-:S05]  /*f130*/  LEA.HI.X R5, R0, UR5, R3, 0x2, P2 ;  /* 0x0000000500057c11 */ /* 0x000fca00090f1403 */
[----:B------:R3:W-:Y:S04]  /*f140*/  @!P0 STG.E desc[UR8][R4.64], R7 ;  /* 0x0000000704008986 */ /* 0x0007e8000c101908 */
[----:B------:R3:W-:Y:S02]  /*f150*/  @!P1 STG.E desc[UR8][R4.64+0x20], R8 ;  /* 0x0000200804009986 */ /* 0x0007e4000c101908 */
.L_x_59:
[----:B------:R-:W-:Y:S05]  /*f160*/  BSYNC B0 ;  /* 0x0000000000007941 */ /* 0x000fea0003800000 */
.L_x_58:
[----:B------:R-:W-:Y:S01]  /*f170*/  ULDC.64 UR4, c[0x0][0x730] ;  /* 0x0001cc0000047ab9 */ /* 0x000fe20000000a00 */
[-C--:B------:R-:W-:Y:S01]  /*f180*/  FMUL R106, R106, R10.reuse ;  /* 0x0000000a6a6a7220 */ /* 0x080fe20000400000 */
[----:B------:R-:W-:Y:S01]  /*f190*/  ISETP.NE.U32.AND P0, PT, RZ, UR4, PT ;  /* 0x00000004ff007c0c */ /* 0x000fe2000bf05070 */
[-C--:B------:R-:W-:Y:S01]  /*f1a0*/  FMUL R107, R107, R10.reuse ;  /* 0x0000000a6b6b7220 */ /* 0x080fe20000400000 */
[-C--:B------:R-:W-:Y:S01]  /*f1b0*/  FMUL R110, R110, R10.reuse ;  /* 0x0000000a6e6e7220 */ /* 0x080fe20000400000 */
[-C--:B------:R-:W-:Y:S01]  /*f1c0*/  FMUL R111, R111, R10.reuse ;  /* 0x0000000a6f6f7220 */ /* 0x080fe20000400000 */
[----:B------:R-:W-:Y:S01]  /*f1d0*/  ISETP.NE.AND.EX P0, PT, RZ, UR5, PT, P0 ;  /* 0x00000005ff007c0c */ /* 0x000fe2000bf05300 */
        /* <DEDUP_REMOVED lines=12> */
[----:B------:R-:W-:Y:S06]  /*f2a0*/  @P0 BRA `(.L_x_60) ;  /* 0x0000000000200947 */ /* 0x000fec0003800000 */
[----:B------:R-:W-:Y:S02]  /*f2b0*/  ULDC.64 UR4, c[0x0][0x728] ;  /* 0x0001ca0000047ab9 */ /* 0x000fe40000000a00 */
[----:B------:R-:W-:-:S04]  /*f2c0*/  ISETP.NE.U32.AND P0, PT, RZ, UR4, PT ;  /* 0x00000004ff007c0c */ /* 0x000fc8000bf05070 */
[----:B------:R-:W-:-:S13]  /*f2d0*/  ISETP.NE.AND.EX P0, PT, RZ, UR5, PT, P0 ;  /* 0x00000005ff007c0c */ /* 0x000fda000bf05300 */
[----:B------:R-:W-:Y:S05]  /*f2e0*/  @!P0 BRA `(.L_x_61) ;  /* 0x00000000000c8947 */ /* 0x000fea0003800000 */
[----:B--23--:R-:W2:Y:S02]  /*f2f0*/  LDC.64 R4, c[0x0][0x728] ;  /* 0x0001ca00ff047b82 */ /* 0x00cea40000000a00 */
[----:B--2---:R2:W5:Y:S01]  /*f300*/  LDG.E R19, desc[UR8][R4.64] ;  /* 0x0000000804137981 */ /* 0x004562000c1e1900 */
[----:B------:R-:W-:Y:S05]  /*f310*/  BRA `(.L_x_60) ;  /* 0x0000000000047947 */ /* 0x000fea0003800000 */
.L_x_61:
[----:B------:R-:W4:Y:S02]  /*f320*/  LDC R19, c[0x0][0x720] ;  /* 0x0001c800ff137b82 */ /* 0x000f240000000800 */
.L_x_60:
[----:B------:R-:W-:-:S04]  /*f330*/  MOV R0, RZ ;  /* 0x000000ff00007202 */ /* 0x000fc80000000f00 */
[----:B------:R-:W-:-:S13]  /*f340*/  LOP3.LUT P0, RZ, R0, 0x1bf, RZ, 0xc0, !PT ;  /* 0x000001bf00ff7812 */ /* 0x000fda000780c0ff */
[----:B------:R-:W-:Y:S05]  /*f350*/  @!P0 BRA `(.L_x_62) ;  /* 0x0000000000408947 */ /* 0x000fea0003800000 */
[----:B------:R-:W-:Y:S01]  /*f360*/  MOV R14, 0x0 ;  /* 0x00000000000e7802 */ /* 0x000fe20000000f00 */
[----:B------:R-:W-:Y:S01]  /*f370*/  ULDC.64 UR4, c[0x4][0x70] ;  /* 0x01001c0000047ab9 */ /* 0x000fe20000000a00 */
[----:B------:R-:W-:Y:S01]  /*f380*/  ULDC.64 UR6, c[0x4][0x8] ;  /* 0x0100020000067ab9 */ /* 0x000fe20000000a00 */
[----:B--23--:R-:W-:Y:S02]  /*f390*/  MOV R4, UR4 ;  /* 0x0000000400047c02 */ /* 0x00cfe40008000f00 */
[----:B------:R-:W-:Y:S01]  /*f3a0*/  MOV R5, UR5 ;  /* 0x0000000500057c02 */ /* 0x000fe20008000f00 */
[----:B------:R-:W2:Y:S01]  /*f3b0*/  LDC.64 R14, c[0x4][R14] ;  /* 0x010000000e0e7b82 */ /* 0x000ea20000000a00 */
[----:B------:R-:W-:Y:S01]  /*f3c0*/  ULDC.64 UR4, c[0x4][0x78] ;  /* 0x01001e0000047ab9 */ /* 0x000fe20000000a00 */
[----:B------:R-:W-:Y:S02]  /*f3d0*/  MOV R10, UR6 ;  /* 0x00000006000a7c02 */ /* 0x000fe40008000f00 */
[----:B------:R-:W-:-:S02]  /*f3e0*/  MOV R6, UR4 ;  /* 0x0000000400067c02 */ /* 0x000fc40008000f00 */
[----:B------:R-:W-:Y:S02]  /*f3f0*/  MOV R7, UR5 ;  /* 0x0000000500077c02 */ /* 0x000fe40008000f00 */
[----:B------:R-:W-:Y:S02]  /*f400*/  MOV R11, UR7 ;  /* 0x00000007000b7c02 */ /* 0x000fe40008000f00 */
[----:B------:R-:W-:Y:S02]  /*f410*/  MOV R8, 0x70 ;  /* 0x0000007000087802 */ /* 0x000fe40000000f00 */
[----:B------:R-:W-:Y:S02]  /*f420*/  MOV R12, 0x1 ;  /* 0x00000001000c7802 */ /* 0x000fe40000000f00 */
[----:B------:R-:W-:-:S07]  /*f430*/  MOV R13, RZ ;  /* 0x000000ff000d7202 */ /* 0x000fce0000000f00 */
[----:B------:R-:W-:-:S07]  /*f440*/  LEPC R20, `(.L_x_62) ;  /* 0x000000001014794e */ /* 0x000fce0000000000 */
[----:B-12-45:R-:W-:Y:S05]  /*f450*/  CALL.ABS.NOINC R14 ;  /* 0x000000000e007343 */ /* 0x036fea0003c00000 */
.L_x_62:
[----:B------:R-:W-:Y:S02]  /*f460*/  R2UR UR5, R16 ;  /* 0x00000000100572ca */ /* 0x000fe400000e0000 */
[----:B------:R-:W-:-:S11]  /*f470*/  R2UR UR4, R2 ;  /* 0x00000000020472ca */ /* 0x000fd600000e0000 */
[----:B------:R-:W-:Y:S02]  /*f480*/  MOV R17, UR5 ;  /* 0x0000000500117c02 */ /* 0x000fe40008000f00 */
[----:B------:R-:W-:-:S05]  /*f490*/  MOV R0, UR4 ;  /* 0x0000000400007c02 */ /* 0x000fca0008000f00 */
[----:B------:R-:W-:-:S05]  /*f4a0*/  IMAD R17, R0, 0x2200, R17 ;  /* 0x0000220000117824 */ /* 0x000fca00078e0211 */
[----:B-1----:R-:W-:-:S04]  /*f4b0*/  IADD3 R18, R17, -0x2200, RZ ;  /* 0xffffde0011127810 */ /* 0x002fc80007ffe0ff */
[----:B------:R-:W-:-:S13]  /*f4c0*/  LOP3.LUT P0, RZ, R18, 0x1b0, RZ, 0xc0, !PT ;  /* 0x000001b012ff7812 */ /* 0x000fda000780c0ff */
[----:B------:R-:W-:Y:S05]  /*f4d0*/  @!P0 BRA `(.L_x_63) ;  /* 0x0000000000408947 */ /* 0x000fea0003800000 */
[----:B------:R-:W-:Y:S01]  /*f4e0*/  MOV R14, 0x0 ;  /* 0x00000000000e7802 */ /* 0x000fe20000000f00 */
[----:B------:R-:W-:Y:S01]  /*f4f0*/  ULDC.64 UR4, c[0x4][0x70] ;  /* 0x01001c0000047ab9 */ /* 0x000fe20000000a00 */
[----:B------:R-:W-:Y:S01]  /*f500*/  ULDC.64 UR6, c[0x4][0x78] ;  /* 0x01001e0000067ab9 */ /* 0x000fe20000000a00 */
[----:B--23--:R-:W-:Y:S02]  /*f510*/  MOV R4, UR4 ;  /* 0x0000000400047c02 */ /* 0x00cfe40008000f00 */
[----:B------:R-:W-:Y:S01]  /*f520*/  MOV R5, UR5 ;  /* 0x0000000500057c02 */ /* 0x000fe20008000f00 */
[----:B------:R-:W1:Y:S01]  /*f530*/  LDC.64 R14, c[0x4][R14] ;  /* 0x010000000e0e7b82 */ /* 0x000e620000000a00 */
        /* <DEDUP_REMOVED lines=9> */
[----:B-1--45:R-:W-:Y:S05]  /*f5d0*/  CALL.ABS.NOINC R14 ;  /* 0x000000000e007343 */ /* 0x032fea0003c00000 */
.L_x_63:
[----:B--23--:R-:W1:Y:S01]  /*f5e0*/  S2R R5, SR_TID.X ;  /* 0x0000000000057919 */ /* 0x00ce620000002100 */
[----:B------:R-:W-:Y:S01]  /*f5f0*/  ULDC.64 UR4, c[0x0][0x730] ;  /* 0x0001cc0000047ab9 */ /* 0x000fe20000000a00 */
[----:B------:R-:W-:Y:S02]  /*f600*/  IADD3 R23, R23, 0x1f, RZ ;  /* 0x0000001f17177810 */ /* 0x000fe40007ffe0ff */
[----:B------:R-:W-:Y:S02]  /*f610*/  ISETP.NE.U32.AND P0, PT, RZ, UR4, PT ;  /* 0x00000004ff007c0c */ /* 0x000fe4000bf05070 */
[----:B------:R-:W-:Y:S02]  /*f620*/  ISETP.GT.U32.AND P1, PT, R23, 0x3e, PT ;  /* 0x0000003e1700780c */ /* 0x000fe40003f24070 */
[----:B------:R-:W-:-:S13]  /*f630*/  ISETP.NE.AND.EX P0, PT, RZ, UR5, PT, P0 ;  /* 0x00000005ff007c0c */ /* 0x000fda000bf05300 */
[----:B----45:R-:W2:Y:S01]  /*f640*/  @P0 LDC R19, c[0x0][0x720] ;  /* 0x0001c800ff130b82 */ /* 0x030ea20000000800 */
[----:B-1----:R-:W-:Y:S02]  /*f650*/  SHF.L.U32 R0, R5, 0x5, RZ ;  /* 0x0000000505007819 */ /* 0x002fe400000006ff */
[----:B------:R-:W-:Y:S02]  /*f660*/  SHF.R.U32.HI R4, RZ, 0x1, R5 ;  /* 0x00000001ff047819 */ /* 0x000fe40000011605 */
[C---:B------:R-:W-:Y:S02]  /*f670*/  LOP3.LUT R3, R0.reuse, 0xc0, RZ, 0xc0, !PT ;  /* 0x000000c000037812 */ /* 0x040fe400078ec0ff */
[----:B------:R-:W-:Y:S02]  /*f680*/  LOP3.LUT R6, R0, 0x20, RZ, 0xc0, !PT ;  /* 0x0000002000067812 */ /* 0x000fe400078ec0ff */
[----:B------:R-:W-:Y:S02]  /*f690*/  LOP3.LUT R3, R3, 0x8, R4, 0xf8, !PT ;  /* 0x0000000803037812 */ /* 0x000fe400078ef804 */
[----:B------:R-:W-:-:S02]  /*f6a0*/  SHF.L.U32 R4, R5, 0x2, RZ ;  /* 0x0000000205047819 */ /* 0x000fc400000006ff */
[----:B------:R-:W-:Y:S01]  /*f6b0*/  LEA R6, R25, R6, 0x9 ;  /* 0x0000000619067211 */ /* 0x000fe200078e48ff */
[-C--:B--2---:R-:W-:Y:S01]  /*f6c0*/  FMUL R11, R198, R19.reuse ;  /* 0x00000013c60b7220 */ /* 0x084fe20000400000 */
[----:B------:R-:W-:Y:S01]  /*f6d0*/  LOP3.LUT R3, R3, 0x18, R4, 0x78, !PT ;  /* 0x0000001803037812 */ /* 0x000fe200078e7804 */
[-C--:B------:R-:W-:Y:S01]  /*f6e0*/  FMUL R26, R26, R19.reuse ;  /* 0x000000131a1a7220 */ /* 0x080fe20000400000 */
[----:B------:R-:W-:Y:S01]  /*f6f0*/  LOP3.LUT R0, R0, 0x100, RZ, 0xc0, !PT ;  /* 0x0000010000007812 */ /* 0x000fe200078ec0ff */
[-C--:B------:R-:W-:Y:S01]  /*f700*/  FMUL R4, R184, R19.reuse ;  /* 0x00000013b8047220 */ /* 0x080fe20000400000 */
[----:B------:R-:W-:Y:S01]  /*f710*/  LOP3.LUT P0, RZ, R5, 0x4, RZ, 0xc0, !PT ;  /* 0x0000000405ff7812 */ /* 0x000fe2000780c0ff */
[-C--:B------:R-:W-:Y:S01]  /*f720*/  FMUL R185, R185, R19.reuse ;  /* 0x00000013b9b97220 */ /* 0x080fe20000400000 */
[----:B------:R-:W-:Y:S01]  /*f730*/  IADD3 R0, R3, R6, R0 ;  /* 0x0000000603007210 */ /* 0x000fe20007ffe000 */
        /* <DEDUP_REMOVED lines=12> */
[----:B------:R-:W-:Y:S01]  /*f800*/  MOV R3, 0x10 ;  /* 0x0000001000037802 */ /* 0x000fe20000000f00 */
[-C--:B------:R-:W-:Y:S01]  /*f810*/  FMUL R12, R169, R19.reuse ;  /* 0x00000013a90c7220 */ /* 0x080fe20000400000 */
[----:B------:R-:W-:Y:S01]  /*f820*/  LEA R18, R0, R18, 0x1 ;  /* 0x0000001200127211 */ /* 0x000fe200078e08ff */
        /* <DEDUP_REMOVED lines=103> */
[----:B------:R-:W-:Y:S02]  /*fea0*/  SEL R3, R3, 0xfffffff0, !P0 ;  /* 0xfffffff003037807 */ /* 0x000fe40004000000 */
[----:B------:R-:W-:Y:S01]  /*feb0*/  IADD3 R26, R18, 0x1000, RZ ;  /* 0x00001000121a7810 */ /* 0x000fe20007ffe0ff */
[----:B------:R-:W-:Y:S06]  /*fec0*/  @P1 BRA `(.L_x_64) ;  /* 0x0000000000041947 */ /* 0x000fec0003800000 */
[----:B------:R-:W-:-:S04]  /*fed0*/  DEPBAR.LE SB0, 0x1 ;  /* 0x000080400000791a */ /* 0x000fc80000000000 */
.L_x_64:
[----:B------:R-:W-:Y:S05]  /*fee0*/  WARPSYNC.ALL ;  /* 0x0000000000007948 */ /* 0x000fea0003800000 */
[----:B------:R-:W-:Y:S01]  /*fef0*/  BAR.SYNC.DEFER_BLOCKING 0x1, 0x80 ;  /* 0x0042000000007b1d */ /* 0x000fe20000010000 */
[----:B------:R-:W-:Y:S02]  /*ff00*/  LEA R0, R0, R17, 0x1 ;  /* 0x0000001100007211 */ /* 0x000fe400078e08ff */
[C---:B------:R-:W-:Y:S02]  /*ff10*/  LEA R26, R3.reuse, R26, 0x1 ;  /* 0x0000001a031a7211 */ /* 0x040fe400078e08ff */
[----:B------:R-:W-:Y:S01]  /*ff20*/  LEA R3, R3, R18, 0x1 ;  /* 0x0000001203037211 */ /* 0x000fe200078e08ff */
[----:B------:R-:W-:Y:S01]  /*ff30*/  BSSY B0, `(.L_x_65) ;  /* 0x000001e000007945 */ /* 0x000fe20003800000 */
[----:B------:R-:W-:-:S02]  /*ff40*/  F2FP.F16.F32.PACK_AB R12, R12, R13 ;  /* 0x0000000d0c0c723e */ /* 0x000fc400000000ff */
[----:B------:R-:W-:Y:S02]  /*ff50*/  F2FP.F16.F32.PACK_AB R13, R24, R15 ;  /* 0x0000000f180d723e */ /* 0x000fe400000000ff */
[----:B------:R-:W-:Y:S02]  /*ff60*/  F2FP.F16.F32.PACK_AB R14, R14, R21 ;  /* 0x000000150e0e723e */ /* 0x000fe400000000ff */
[----:B------:R-:W-:Y:S02]  /*ff70*/  F2FP.F16.F32.PACK_AB R15, R22, R23 ;  /* 0x00000017160f723e */ /* 0x000fe400000000ff */
[----:B------:R-:W-:Y:S02]  /*ff80*/  F2FP.F16.F32.PACK_AB R20, R20, R25 ;  /* 0x000000191414723e */ /* 0x000fe400000000ff */
[----:B------:R-:W-:Y:S02]  /*ff90*/  F2FP.F16.F32.PACK_AB R21, R179, R178 ;  /* 0x000000b2b315723e */ /* 0x000fe400000000ff */
[----:B------:R-:W-:-:S02]  /*ffa0*/  F2FP.F16.F32.PACK_AB R22, R181, R180 ;  /* 0x000000b4b516723e */ /* 0x000fc400000000ff */
[----:B------:R-:W-:Y:S01]  /*ffb0*/  F2FP.F16.F32.PACK_AB R23, R183, R182 ;  /* 0x000000b6b717723e */ /* 0x000fe200000000ff */
[----:B------:R1:W-:Y:S04]  /*ffc0*/  STSM.16.M88.4 [R0+-0x2200], R4 ;  /* 0xffde000400007844 */ /* 0x0003e80000000200 */
[----:B------:R1:W-:Y:S01]  /*ffd0*/  STSM.16.M88.4 [R3], R8 ;  /* 0x0000000803007844 */ /* 0x0003e20000000200 */
[----:B------:R-:W-:Y:S01]  /*ffe0*/  @!PT LDS RZ, [RZ] ;  /* 0x00000000fffff984 */ /* 0x000fe20000000800 */
[----:B------:R-:W-:Y:S01]  /*fff0*/  @!PT LDS RZ, [RZ] ;  /* 0x00000000fffff984 */ /* 0x000fe20000000800 */
[----:B------:R-:W-:Y:S01]  /*10000*/  @!PT LDS RZ, [RZ] ;  /* 0x00000000fffff984 */ /* 0x000fe20000000800 */
[----:B------:R-:W-:Y:S01]  /*10010*/  @!PT LDS RZ, [RZ] ;  /* 0x00000000fffff984 */ /* 0x000fe20000000800 */
[----:B------:R2:W-:Y:S06]  /*10020*/  MEMBAR.ALL.CTA ;  /* 0x0000000000007992 */ /* 0x0005ec0000008000 */
[----:B--2---:R-:W2:Y:S02]  /*10030*/  FENCE.VIEW.ASYNC.S ;  /* 0x00000000000073c6 */ /* 0x004ea40000000000 */
[----:B--2---:R-:W-:Y:S06]  /*10040*/  BAR.SYNC.DEFER_BLOCKING 0x1, 0x80 ;  /* 0x0042000000007b1d */ /* 0x004fec0000010000 */
[----:B------:R-:W-:Y:S05]  /*10050*/  @P1 BRA `(.L_x_66) ;  /* 0x00000000002c1947 */ /* 0x000fea0003800000 */
[----:B------:R-:W-:Y:S01]  /*10060*/  S2UR UR44, SR_CTAID.Z ;  /* 0x00000000002c79c3 */ /* 0x000fe20000002700 */
[----:B------:R-:W-:Y:S01]  /*10070*/  R2UR UR40, R17 ;  /* 0x00000000112872ca */ /* 0x000fe200000e0000 */
[----:B------:R-:W-:Y:S01]  /*10080*/  ULDC.64 UR4, c[0x0][0x198] ;  /* 0x0000660000047ab9 */ /* 0x000fe20000000a00 */
[----:B------:R-:W-:Y:S01]  /*10090*/  UMOV UR41, URZ ;  /* 0x0000003f00297c82 */ /* 0x000fe20008000000 */
[----:B------:R-:W-:-:S04]  /*100a0*/  UIADD3 UR4, UP0, UR4, 0x670, URZ ;  /* 0x0000067004047890 */ /* 0x000fc8000ff1e03f */
[----:B------:R-:W2:Y:S01]  /*100b0*/  S2UR UR43, SR_CTAID.Y ;  /* 0x00000000002b79c3 */ /* 0x000ea20000002600 */
[----:B------:R-:W-:-:S05]  /*100c0*/  UIADD3.X UR5, URZ, UR5, URZ, UP0, !UPT ;  /* 0x000000053f057290 */ /* 0x000fca00087fe43f */
[----:B------:R-:W-:-:S09]  /*100d0*/  UIADD3 UR40, UR40, -0x2200, URZ ;  /* 0xffffde0028287890 */ /* 0x000fd2000fffe03f */
[----:B--2---:R2:W-:Y:S01]  /*100e0*/  UTMASTG.4D [UR40], [UR4] ;  /* 0x00000028040073b5 */ /* 0x0045e20008018000 */
[----:B------:R0:W-:Y:S01]  /*100f0*/  UTMACMDFLUSH ;  /* 0x00000000000079b7 */ /* 0x0001e20000000000 */
[----:B--2---:R-:W-:-:S04]  /*10100*/  DEPBAR.LE SB0, 0x1 ;  /* 0x000080400000791a */ /* 0x004fc80000000000 */
.L_x_66:
[----:B------:R-:W-:Y:S05]  /*10110*/  BSYNC B0 ;  /* 0x0000000000007941 */ /* 0x000fea0003800000 */
.L_x_65:
[----:B------:R-:W-:Y:S01]  /*10120*/  BAR.SYNC.DEFER_BLOCKING 0x1, 0x80 ;  /* 0x0042000000007b1d */ /* 0x000fe20000010000 */
[----:B-1----:R-:W-:Y:S02]  /*10130*/  F2FP.F16.F32.PACK_AB R4, R153, R152 ;  /* 0x000000989904723e */ /* 0x002fe400000000ff */
[----:B------:R-:W-:Y:S02]  /*10140*/  F2FP.F16.F32.PACK_AB R5, R155, R154 ;  /* 0x0000009a9b05723e */ /* 0x000fe400000000ff */
[----:B------:R-:W-:Y:S01]  /*10150*/  F2FP.F16.F32.PACK_AB R6, R157, R156 ;  /* 0x0000009c9d06723e */ /* 0x000fe200000000ff */
[----:B------:R-:W-:Y:S01]  /*10160*/  BSSY B0, `(.L_x_67) ;  /* 0x000001c000007945 */ /* 0x000fe20003800000 */
[----:B------:R-:W-:Y:S02]  /*10170*/  F2FP.F16.F32.PACK_AB R7, R159, R158 ;  /* 0x0000009e9f07723e */ /* 0x000fe400000000ff */
[----:B------:R-:W-:Y:S02]  /*10180*/  F2FP.F16.F32.PACK_AB R8, R161, R160 ;  /* 0x000000a0a108723e */ /* 0x000fe400000000ff */
[----:B------:R-:W-:-:S02]  /*10190*/  F2FP.F16.F32.PACK_AB R9, R163, R162 ;  /* 0x000000a2a309723e */ /* 0x000fc400000000ff */
[----:B------:R-:W-:Y:S02]  /*101a0*/  F2FP.F16.F32.PACK_AB R10, R165, R164 ;  /* 0x000000a4a50a723e */ /* 0x000fe400000000ff */
[----:B------:R-:W-:Y:S01]  /*101b0*/  F2FP.F16.F32.PACK_AB R11, R167, R166 ;  /* 0x000000a6a70b723e */ /* 0x000fe200000000ff */
[----:B------:R1:W-:Y:S04]  /*101c0*/  STSM.16.M88.4 [R18+0x1000], R12 ;  /* 0x0010000c12007844 */ /* 0x0003e80000000200 */
[----:B------:R1:W-:Y:S01]  /*101d0*/  STSM.16.M88.4 [R3+0x1000], R20 ;  /* 0x0010001403007844 */ /* 0x0003e20000000200 */
        /* <DEDUP_REMOVED lines=11> */
[----:B------:R-:W-:Y:S01]  /*10290*/  UMOV UR9, 0x20 ;  /* 0x0000002000097882 */ /* 0x000fe20000000000 */
[----:B------:R-:W-:Y:S01]  /*102a0*/  UIADD3 UR4, UP0, UR4, 0x670, URZ ;  /* 0x0000067004047890 */ /* 0x000fe2000ff1e03f */
[----:B------:R-:W-:-:S03]  /*102b0*/  UMOV UR10, UR42 ;  /* 0x0000002a000a7c82 */ /* 0x000fc60008000000 */
[----:B------:R-:W2:Y:S01]  /*102c0*/  S2UR UR11, SR_CTAID.Y ;  /* 0x00000000000b79c3 */ /* 0x000ea20000002600 */
[----:B------:R-:W-:-:S05]  /*102d0*/  UIADD3.X UR5, URZ, UR5, URZ, UP0, !UPT ;  /* 0x000000053f057290 */ /* 0x000fca00087fe43f */
[----:B------:R-:W-:-:S09]  /*102e0*/  UIADD3 UR8, UR8, -0x1200, URZ ;  /* 0xffffee0008087890 */ /* 0x000fd2000fffe03f */
[----:B--2---:R2:W-:Y:S01]  /*102f0*/  UTMASTG.4D [UR8], [UR4] ;  /* 0x00000008040073b5 */ /* 0x0045e20008018000 */
[----:B------:R0:W-:Y:S01]  /*10300*/  UTMACMDFLUSH ;  /* 0x00000000000079b7 */ /* 0x0001e20000000000 */
[----:B--2---:R-:W-:-:S04]  /*10310*/  DEPBAR.LE SB0, 0x1 ;  /* 0x000080400000791a */ /* 0x004fc80000000000 */
.L_x_68:
[----:B------:R-:W-:Y:S05]  /*10320*/  BSYNC B0 ;  /* 0x0000000000007941 */ /* 0x000fea0003800000 */
.L_x_67:
        /* <DEDUP_REMOVED lines=10> */
[----:B------:R1:W-:Y:S04]  /*103d0*/  STSM.16.M88.4 [R18], R4 ;  /* 0x0000000412007844 */ /* 0x0003e80000000200 */
        /* <DEDUP_REMOVED lines=21> */
.L_x_70:
[----:B------:R-:W-:Y:S05]  /*10530*/  BSYNC B0 ;  /* 0x0000000000007941 */ /* 0x000fea0003800000 */
.L_x_69:
[----:B------:R-:W-:Y:S01]  /*10540*/  BAR.SYNC.DEFER_BLOCKING 0x1, 0x80 ;  /* 0x0042000000007b1d */ /* 0x000fe20000010000 */
[----:B------:R-:W-:Y:S02]  /*10550*/  F2FP.F16.F32.PACK_AB R120, R121, R120 ;  /* 0x000000787978723e */ /* 0x000fe400000000ff */
        /* <DEDUP_REMOVED lines=9> */
[----:B------:R2:W-:Y:S01]  /*105f0*/  STSM.16.M88.4 [R26], R20 ;  /* 0x000000141a007844 */ /* 0x0005e20000000200 */
[----:B------:R-:W-:Y:S01]  /*10600*/  @!PT LDS RZ, [RZ] ;  /* 0x00000000fffff984 */ /* 0x000fe20000000800 */
[----:B------:R-:W-:Y:S01]  /*10610*/  @!PT LDS RZ, [RZ] ;  /* 0x00000000fffff984 */ /* 0x000fe20000000800 */
[----:B------:R-:W-:Y:S01]  /*10620*/  @!PT LDS RZ, [RZ] ;  /* 0x00000000fffff984 */ /* 0x000fe20000000800 */
[----:B------:R-:W-:Y:S01]  /*10630*/  @!PT LDS RZ, [RZ] ;  /* 0x00000000fffff984 */ /* 0x000fe20000000800 */
[----:B------:R3:W-:Y:S06]  /*10640*/  MEMBAR.ALL.CTA ;  /* 0x0000000000007992 */ /* 0x0007ec0000008000 */
[----:B---3--:R-:W3:Y:S02]  /*10650*/  FENCE.VIEW.ASYNC.S ;  /* 0x00000000000073c6 */ /* 0x008ee40000000000 */
[----:B---3--:R-:W-:Y:S06]  /*10660*/  BAR.SYNC.DEFER_BLOCKING 0x1, 0x80 ;  /* 0x0042000000007b1d */ /* 0x008fec0000010000 */
[----:B------:R-:W-:Y:S05]  /*10670*/  @P1 BRA `(.L_x_72) ;  /* 0x0000000000301947 */ /* 0x000fea0003800000 */
[----:B------:R-:W-:Y:S01]  /*10680*/  S2UR UR12, SR_CTAID.Z ;  /* 0x00000000000c79c3 */ /* 0x000fe20000002700 */
[----:B------:R-:W-:Y:S01]  /*10690*/  R2UR UR8, R17 ;  /* 0x00000000110872ca */ /* 0x000fe200000e0000 */
[----:B------:R-:W-:Y:S01]  /*106a0*/  ULDC.64 UR4, c[0x0][0x198] ;  /* 0x0000660000047ab9 */ /* 0x000fe20000000a00 */
[----:B------:R-:W-:Y:S01]  /*106b0*/  UMOV UR9, 0x60 ;  /* 0x0000006000097882 */ /* 0x000fe20000000000 */
[----:B------:R-:W-:Y:S01]  /*106c0*/  UIADD3 UR4, UP0, UR4, 0x670, URZ ;  /* 0x0000067004047890 */ /* 0x000fe2000ff1e03f */
[----:B------:R-:W-:-:S03]  /*106d0*/  UMOV UR10, UR42 ;  /* 0x0000002a000a7c82 */ /* 0x000fc60008000000 */
[----:B------:R-:W3:Y:S01]  /*106e0*/  S2UR UR11, SR_CTAID.Y ;  /* 0x00000000000b79c3 */ /* 0x000ee20000002600 */
[----:B------:R-:W-:-:S05]  /*106f0*/  UIADD3.X UR5, URZ, UR5, URZ, UP0, !UPT ;  /* 0x000000053f057290 */ /* 0x000fca00087fe43f */
[----:B------:R-:W-:-:S09]  /*10700*/  UIADD3 UR8, UR8, -0x1200, URZ ;  /* 0xffffee0008087890 */ /* 0x000fd2000fffe03f */
[----:B---3--:R3:W-:Y:S01]  /*10710*/  UTMASTG.4D [UR8], [UR4] ;  /* 0x00000008040073b5 */ /* 0x0087e20008018000 */
[----:B------:R0:W-:Y:S01]  /*10720*/  UTMACMDFLUSH ;  /* 0x00000000000079b7 */ /* 0x0001e20000000000 */
[----:B---3--:R-:W-:-:S04]  /*10730*/  DEPBAR.LE SB0, 0x1 ;  /* 0x000080400000791a */ /* 0x008fc80000000000 */
.L_x_72:
[----:B------:R-:W-:Y:S05]  /*10740*/  BSYNC B0 ;  /* 0x0000000000007941 */ /* 0x000fea0003800000 */
.L_x_71:
        /* <DEDUP_REMOVED lines=17> */
[----:B----4-:R-:W4:Y:S02]  /*10860*/  FENCE.VIEW.ASYNC.S ;  /* 0x00000000000073c6 */ /* 0x010f240000000000 */
[----:B----4-:R-:W-:Y:S06]  /*10870*/  BAR.SYNC.DEFER_BLOCKING 0x1, 0x80 ;  /* 0x0042000000007b1d */ /* 0x010fec0000010000 */
[----:B------:R-:W-:Y:S05]  /*10880*/  @P1 BRA `(.L_x_74) ;  /* 0x0000000000301947 */ /* 0x000fea0003800000 */
[----:B------:R-:W-:Y:S01]  /*10890*/  S2UR UR12, SR_CTAID.Z ;  /* 0x00000000000c79c3 */ /* 0x000fe20000002700 */
[----:B------:R-:W-:Y:S01]  /*108a0*/  R2UR UR8, R17 ;  /* 0x00000000110872ca */ /* 0x000fe200000e0000 */
[----:B------:R-:W-:Y:S01]  /*108b0*/  ULDC.64 UR4, c[0x0][0x198] ;  /* 0x0000660000047ab9 */ /* 0x000fe20000000a00 */
[----:B------:R-:W-:Y:S01]  /*108c0*/  UMOV UR9, 0x80 ;  /* 0x0000008000097882 */ /* 0x000fe20000000000 */
[----:B------:R-:W-:Y:S01]  /*108d0*/  UIADD3 UR4, UP0, UR4, 0x670, URZ ;  /* 0x0000067004047890 */ /* 0x000fe2000ff1e03f */
[----:B------:R-:W-:-:S03]  /*108e0*/  UMOV UR10, UR42 ;  /* 0x0000002a000a7c82 */ /* 0x000fc60008000000 */
[----:B------:R-:W4:Y:S01]  /*108f0*/  S2UR UR11, SR_CTAID.Y ;  /* 0x00000000000b79c3 */ /* 0x000f220000002600 */
[----:B------:R-:W-:-:S05]  /*10900*/  UIADD3.X UR5, URZ, UR5, URZ, UP0, !UPT ;  /* 0x000000053f057290 */ /* 0x000fca00087fe43f */
[----:B------:R-:W-:-:S09]  /*10910*/  UIADD3 UR8, UR8, -0x2200, URZ ;  /* 0xffffde0008087890 */ /* 0x000fd2000fffe03f */
[----:B----4-:R4:W-:Y:S01]  /*10920*/  UTMASTG.4D [UR8], [UR4] ;  /* 0x00000008040073b5 */ /* 0x0109e20008018000 */
[----:B------:R0:W-:Y:S01]  /*10930*/  UTMACMDFLUSH ;  /* 0x00000000000079b7 */ /* 0x0001e20000000000 */
[----:B----4-:R-:W-:-:S04]  /*10940*/  DEPBAR.LE SB0, 0x1 ;  /* 0x000080400000791a */ /* 0x010fc80000000000 */
.L_x_74:
[----:B------:R-:W-:Y:S05]  /*10950*/  BSYNC B0 ;  /* 0x0000000000007941 */ /* 0x000fea0003800000 */
.L_x_73:
        /* <DEDUP_REMOVED lines=17> */
[----:B-----5:R-:W5:Y:S02]  /*10a70*/  FENCE.VIEW.ASYNC.S ;  /* 0x00000000000073c6 */ /* 0x020f640000000000 */
[----:B-----5:R-:W-:Y:S06]  /*10a80*/  BAR.SYNC.DEFER_BLOCKING 0x1, 0x80 ;  /* 0x0042000000007b1d */ /* 0x020fec0000010000 */
[----:B------:R-:W-:Y:S05]  /*10a90*/  @P1 BRA `(.L_x_76) ;  /* 0x0000000000301947 */ /* 0x000fea0003800000 */
[----:B------:R-:W-:Y:S01]  /*10aa0*/  S2UR UR12, SR_CTAID.Z ;  /* 0x00000000000c79c3 */ /* 0x000fe20000002700 */
[----:B------:R-:W-:Y:S01]  /*10ab0*/  R2UR UR8, R17 ;  /* 0x00000000110872ca */ /* 0x000fe200000e0000 */
[----:B------:R-:W-:Y:S01]  /*10ac0*/  ULDC.64 UR4, c[0x0][0x198] ;  /* 0x0000660000047ab9 */ /* 0x000fe20000000a00 */
[----:B------:R-:W-:Y:S01]  /*10ad0*/  UMOV UR9, 0xa0 ;  /* 0x000000a000097882 */ /* 0x000fe20000000000 */
[----:B------:R-:W-:Y:S01]  /*10ae0*/  UIADD3 UR4, UP0, UR4, 0x670, URZ ;  /* 0x0000067004047890 */ /* 0x000fe2000ff1e03f */
[----:B------:R-:W-:-:S03]  /*10af0*/  UMOV UR10, UR42 ;  /* 0x0000002a000a7c82 */ /* 0x000fc60008000000 */
[----:B------:R-:W5:Y:S01]  /*10b00*/  S2UR UR11, SR_CTAID.Y ;  /* 0x00000000000b79c3 */ /* 0x000f620000002600 */
[----:B------:R-:W-:-:S05]  /*10b10*/  UIADD3.X UR5, URZ, UR5, URZ, UP0, !UPT ;  /* 0x000000053f057290 */ /* 0x000fca00087fe43f */
[----:B------:R-:W-:-:S09]  /*10b20*/  UIADD3 UR8, UR8, -0x1200, URZ ;  /* 0xffffee0008087890 */ /* 0x000fd2000fffe03f */
[----:B-----5:R1:W-:Y:S01]  /*10b30*/  UTMASTG.4D [UR8], [UR4] ;  /* 0x00000008040073b5 */ /* 0x0203e20008018000 */
[----:B------:R0:W-:Y:S01]  /*10b40*/  UTMACMDFLUSH ;  /* 0x00000000000079b7 */ /* 0x0001e20000000000 */
[----:B-1----:R-:W-:-:S04]  /*10b50*/  DEPBAR.LE SB0, 0x1 ;  /* 0x000080400000791a */ /* 0x002fc80000000000 */
.L_x_76:
[----:B------:R-:W-:Y:S05]  /*10b60*/  BSYNC B0 ;  /* 0x0000000000007941 */ /* 0x000fea0003800000 */
.L_x_75:
[----:B------:R-:W-:Y:S06]  /*10b70*/  BAR.SYNC.DEFER_BLOCKING 0x1, 0x80 ;  /* 0x0042000000007b1d */ /* 0x000fec0000010000 */
[----:B------:R-:W-:Y:S01]  /*10b80*/  BSSY B0, `(.L_x_77) ;  /* 0x0000016000007945 */ /* 0x000fe20003800000 */
[----:B------:R1:W-:Y:S04]  /*10b90*/  STSM.16.M88.4 [R18], R88 ;  /* 0x0000005812007844 */ /* 0x0003e80000000200 */
        /* <DEDUP_REMOVED lines=18> */
[----:B-----5:R1:W-:Y:S02]  /*10cc0*/  UTMASTG.4D [UR8], [UR4] ;  /* 0x00000008040073b5 */ /* 0x0203e40008018000 */
[----:B-1----:R0:W-:Y:S02]  /*10cd0*/  UTMACMDFLUSH ;  /* 0x00000000000079b7 */ /* 0x0021e40000000000 */
.L_x_78:
[----:B------:R-:W-:Y:S05]  /*10ce0*/  BSYNC B0 ;  /* 0x0000000000007941 */ /* 0x000fea0003800000 */
.L_x_77:
[----:B------:R-:W-:Y:S01]  /*10cf0*/  R2UR UR4, R2 ;  /* 0x00000000020472ca */ /* 0x000fe200000e0000 */
[----:B------:R-:W-:-:S04]  /*10d00*/  DEPBAR.LE SB0, 0x0 ;  /* 0x000080000000791a */ /* 0x000fc80000000000 */
[----:B------:R-:W-:-:S08]  /*10d10*/  R2UR UR5, R16 ;  /* 0x00000000100572ca */ /* 0x000fd000000e0000 */
[----:B------:R-:W-:-:S04]  /*10d20*/  UIADD3 UR4, UR4, -0x1, URZ ;  /* 0xffffffff04047890 */ /* 0x000fc8000fffe03f */
[----:B------:R-:W-:-:S04]  /*10d30*/  USHF.L.U32 UR4, UR4, 0x3, URZ ;  /* 0x0000000304047899 */ /* 0x000fc8000800063f */
[----:B------:R-:W-:-:S04]  /*10d40*/  ULOP3.LUT UR4, UR4, 0x8, URZ, 0xe2, !UPT ;  /* 0x0000000804047892 */ /* 0x000fc8000f8ee23f */
[----:B------:R-:W-:-:S06]  /*10d50*/  ULOP3.LUT UR4, UR4, 0x18, URZ, 0x3c, !UPT ;  /* 0x0000001804047892 */ /* 0x000fcc000f8e3c3f */
[----:B------:R-:W-:-:S04]  /*10d60*/  MOV R0, UR4 ;  /* 0x0000000400007c02 */ /* 0x000fc80008000f00 */
[----:B------:R-:W-:Y:S01]  /*10d70*/  SYNCS.ARRIVE.TRANS64.A1T0 RZ, [R0+UR5+0x54090], RZ ;  /* 0x054090ff00ff79a7 */ /* 0x000fe20008100005 */
[----:B------:R-:W-:Y:S05]  /*10d80*/  EXIT ;  /* 0x000000000000794d */ /* 0x000fea0003800000 */
.L_x_6:
[----:B------:R-:W-:-:S08]  /*10d90*/  UISETP.NE.AND UP0, UPT, UR8, 0x1, UPT ;  /* 0x000000010800788c */ /* 0x000fd0000bf05270 */
[----:B------:R-:W1:-:S00]  /*10da0*/  USETMAXREG.DEALLOC.CTAPOOL 0x18 ;  /* 0x00000018000079c8 */ /* 0x000e4000080e0500 */
[----:B------:R-:W-:-:S13]  /*10db0*/  PLOP3.LUT P0, PT, PT, PT, UP0, 0x80, 0x0 ;  /* 0x000000000000781c */ /* 0x000fda0003f0f008 */
[----:B------:R-:W-:Y:S05]  /*10dc0*/  @P0 EXIT ;  /* 0x000000000000094d */ /* 0x000fea0003800000 */
[----:B------:R-:W2:Y:S01]  /*10dd0*/  S2UR UR11, SR_CTAID.X ;  /* 0x00000000000b79c3 */ /* 0x000ea20000002500 */
[----:B------:R-:W-:Y:S01]  /*10de0*/  ELECT P3, URZ, PT ;  /* 0x00000000003f782f */ /* 0x000fe20003860000 */
[----:B------:R-:W-:Y:S01]  /*10df0*/  BSSY B0, `(.L_x_79) ;  /* 0x0000049000007945 */ /* 0x000fe20003800000 */
[----:B-1----:R-:W-:Y:S02]  /*10e00*/  MOV R2, RZ ;  /* 0x000000ff00027202 */ /* 0x002fe40000000f00 */
[----:B------:R-:W-:Y:S02]  /*10e10*/  MOV R8, RZ ;  /* 0x000000ff00087202 */ /* 0x000fe40000000f00 */
[----:B------:R-:W-:Y:S01]  /*10e20*/  MOV R4, RZ ;  /* 0x000000ff00047202 */ /* 0x000fe20000000f00 */
[----:B------:R-:W1:Y:S08]  /*10e30*/  S2UR UR60, SR_CTAID.Y ;  /* 0x00000000003c79c3 */ /* 0x000e700000002600 */
[----:B------:R-:W3:Y:S01]  /*10e40*/  S2UR UR61, SR_CTAID.Z ;  /* 0x00000000003d79c3 */ /* 0x000ee20000002700 */
[----:B--2---:R-:W-:Y:S01]  /*10e50*/  USHF.L.U32 UR11, UR11, 0x7, URZ ;  /* 0x000000070b0b7899 */ /* 0x004fe2000800063f */
[----:B------:R-:W-:Y:S11]  /*10e60*/  @!P3 BRA `(.L_x_80) ;  /* 0x000000040004b947 */ /* 0x000ff60003800000 */
[----:B------:R-:W2:Y:S01]  /*10e70*/  S2R R4, SR_CgaCtaId ;  /* 0x0000000000047919 */ /* 0x000ea20000008800 */
[----:B------:R-:W-:Y:S02]  /*10e80*/  MOV R3, 0x400 ;  /* 0x0000040000037802 */ /* 0x000fe40000000f00 */
[----:B------:R-:W-:Y:S02]  /*10e90*/  MOV R5, 0x1 ;  /* 0x0000000100057802 */ /* 0x000fe40000000f00 */
[----:B--2---:R-:W-:Y:S02]  /*10ea0*/  LEA R4, R4, R3, 0x18 ;  /* 0x0000000304047211 */ /* 0x004fe400078ec0ff */
[----:B------:R-:W-:-:S04]  /*10eb0*/  SHF.L.U32 R3, R5, 0x1f, RZ ;  /* 0x0000001f05037819 */ /* 0x000fc800000006ff */
[----:B------:R-:W2:Y:S02]  /*10ec0*/  SYNCS.PHASECHK.TRANS64.TRYWAIT P0, [R4+URZ+0x54060], R3 ;  /* 0x05406003040075a7 */ /* 0x000ea4000800017f */
[----:B--2---:R-:W-:Y:S05]  /*10ed0*/  @!P0 BRA `(.L_x_81) ;  /* 0x0000002000188947 */ /* 0x004fea0003800000 */
.L_x_118:
[----:B------:R-:W-:Y:S01]  /*10ee0*/  ULOP3.LUT UR4, UR15, 0x2, URZ, 0xfc, !UPT ;  /* 0x000000020f047892 */ /* 0x000fe2000f8efc3f */
[----:B--2---:R-:W-:-:S03]  /*10ef0*/  @P2 MOV R3, 0x7000 ;  /* 0x0000700000032802 */ /* 0x004fc60000000f00 */
[----:B------:R-:W-:Y:S01]  /*10f00*/  UPRMT UR4, UR4, 0x9910, URZ ;  /* 0x0000991004047896 */ /* 0x000fe2000800003f */
[----:B------:R2:W-:Y:S03]  /*10f10*/  @P2 SYNCS.ARRIVE.TRANS64 RZ, [R4+URZ+0x54050], R3 ;  /* 0x0540500304ff29a7 */ /* 0x0005e6000800003f */
[----:B------:R-:W-:-:S06]  /*10f20*/  UISETP.NE.AND UP0, UPT, UR4, 0x2, UPT ;  /* 0x000000020400788c */ /* 0x000fcc000bf05270 */
[----:B------:R-:W-:-:S13]  /*10f30*/  PLOP3.LUT P0, PT, PT, PT, UP0, 0x80, 0x0 ;  /* 0x000000000000781c */ /* 0x000fda0003f0f008 */
[----:B--2---:R-:W-:Y:S05]  /*10f40*/  @P0 BRA `(.L_x_82) ;  /* 0x0000000000040947 */ /* 0x004fea0003800000 */
[----:B-1-3--:R-:W-:Y:S01]  /*10f50*/  BPT.TRAP 0x1 ;  /* 0x000000040000795c */ /* 0x00afe20000300000 */
.L_x_82:
[----:B------:R-:W-:-:S04]  /*10f60*/  LOP3.LUT P0, RZ, R0, 0x1f, RZ, 0xc0, !PT ;  /* 0x0000001f00ff7812 */ /* 0x000fc8000780c0ff */
[----:B------:R-:W-:-:S13]  /*10f70*/  PLOP3.LUT P0, PT, P0, P2, PT, 0x2a, 0x0 ;  /* 0x000000000000781c */ /* 0x000fda0000704572 */
[----:B------:R-:W-:Y:S05]  /*10f80*/  @P0 BRA `(.L_x_83) ;  /* 0x0000000000040947 */ /* 0x000fea0003800000 */
[----:B-1-3--:R-:W-:Y:S01]  /*10f90*/  BPT.TRAP 0x1 ;  /* 0x000000040000795c */ /* 0x00afe20000300000 */
.L_x_83:
[----:B------:R-:W-:Y:S01]  /*10fa0*/  R2UR UR8, R4 ;  /* 0x00000000040872ca */ /* 0x000fe200000e0000 */
[----:B------:R-:W-:Y:S01]  /*10fb0*/  ULDC.64 UR4, c[0x0][0x198] ;  /* 0x0000660000047ab9 */ /* 0x000fe20000000a00 */
[----:B------:R-:W-:Y:S01]  /*10fc0*/  UMOV UR6, 0x0 ;  /* 0x0000000000067882 */ /* 0x000fe20000000000 */
[----:B------:R-:W-:Y:S01]  /*10fd0*/  UIADD3 UR4, UP0, UR4, 0xf0, URZ ;  /* 0x000000f004047890 */ /* 0x000fe2000ff1e03f */
[----:B------:R-:W-:Y:S01]  /*10fe0*/  MOV R8, 0x40 ;  /* 0x0000004000087802 */ /* 0x000fe20000000f00 */
[----:B------:R-:W-:Y:S01]  /*10ff0*/  UMOV UR7, 0x10000000 ;  /* 0x1000000000077882 */ /* 0x000fe20000000000 */
[----:B------:R-:W-:Y:S01]  /*11000*/  UMOV UR10, URZ ;  /* 0x0000003f000a7c82 */ /* 0x000fe20008000000 */
[----:B------:R-:W-:Y:S01]  /*11010*/  UIADD3.X UR5, URZ, UR5, URZ, UP0, !UPT ;  /* 0x000000053f057290 */ /* 0x000fe200087fe43f */
[----:B------:R-:W-:Y:S01]  /*11020*/  MOV R4, 0x1 ;  /* 0x0000000100047802 */ /* 0x000fe20000000f00 */
[----:B-1----:R-:W-:Y:S01]  /*11030*/  UMOV UR12, UR60 ;  /* 0x0000003c000c7c82 */ /* 0x002fe20008000000 */
[----:B---3--:R-:W-:Y:S01]  /*11040*/  UMOV UR13, UR61 ;  /* 0x0000003d000d7c82 */ /* 0x008fe20008000000 */
[----:B------:R-:W-:Y:S01]  /*11050*/  UMOV UR18, 0x20 ;  /* 0x0000002000127882 */ /* 0x000fe20000000000 */
[----:B------:R-:W-:Y:S01]  /*11060*/  UMOV UR19, UR11 ;  /* 0x0000000b00137c82 */ /* 0x000fe20008000000 */
[----:B------:R-:W-:-:S02]  /*11070*/  UIADD3 UR9, UR8, 0x54050, URZ ;  /* 0x0005405008097890 */ /* 0x000fc4000fffe03f */
[----:B------:R-:W-:Y:S01]  /*11080*/  UIADD3 UR16, UR8, 0x1000, URZ ;  /* 0x0000100008107890 */ /* 0x000fe2000fffe03f */
[----:B------:R-:W-:Y:S01]  /*11090*/  UMOV UR20, UR60 ;  /* 0x0000003c00147c82 */ /* 0x000fe20008000000 */
[----:B------:R-:W-:Y:S01]  /*110a0*/  UMOV UR21, UR61 ;  /* 0x0000003d00157c82 */ /* 0x000fe20008000000 */
[----:B------:R-:W-:Y:S02]  /*110b0*/  UIADD3 UR56, UR8, 0x2000, URZ ;  /* 0x0000200008387890 */ /* 0x000fe4000fffe03f */
[----:B------:R-:W-:Y:S02]  /*110c0*/  UMOV UR17, UR9 ;  /* 0x0000000900117c82 */ /* 0x000fe40008000000 */
[----:B------:R1:W-:Y:S01]  /*110d0*/  UTMALDG.4D [UR8], [UR4], desc[UR6] ;  /* 0x00000608040075b4 */ /* 0x0003e20008019000 */
[----:B------:R-:W-:Y:S02]  /*110e0*/  UIADD3 UR32, UR8, 0x3000, URZ ;  /* 0x0000300008207890 */ /* 0x000fe4000fffe03f */
[----:B------:R-:W-:Y:S01]  /*110f0*/  UIADD3 UR24, UR8, 0x4000, URZ ;  /* 0x0000400008187890 */ /* 0x000fe2000fffe03f */
[----:B------:R-:W-:Y:S01]  /*11100*/  UMOV UR58, 0x40 ;  /* 0x00000040003a7882 */ /* 0x000fe20000000000 */
[----:B------:R-:W-:Y:S01]  /*11110*/  UMOV UR59, UR11 ;  /* 0x0000000b003b7c82 */ /* 0x000fe20008000000 */
[----:B------:R-:W-:Y:S01]  /*11120*/  UMOV UR57, UR9 ;  /* 0x0000000900397c82 */ /* 0x000fe20008000000 */
[----:B------:R2:W-:Y:S01]  /*11130*/  UTMALDG.4D [UR16], [UR4], desc[UR6] ;  /* 0x00000610040075b4 */ /* 0x0005e20008019000 */
[----:B------:R-:W-:Y:S01]  /*11140*/  UMOV UR34, 0x60 ;  /* 0x0000006000227882 */ /* 0x000fe20000000000 */
[----:B------:R-:W-:Y:S01]  /*11150*/  UMOV UR35, UR11 ;  /* 0x0000000b00237c82 */ /* 0x000fe20008000000 */
[----:B------:R-:W-:Y:S01]  /*11160*/  UMOV UR36, UR60 ;  /* 0x0000003c00247c82 */ /* 0x000fe20008000000 */
[----:B------:R-:W-:Y:S01]  /*11170*/  UMOV UR37, UR61 ;  /* 0x0000003d00257c82 */ /* 0x000fe20008000000 */
[----:B------:R-:W-:Y:S01]  /*11180*/  UMOV UR33, UR9 ;  /* 0x0000000900217c82 */ /* 0x000fe20008000000 */
[----:B------:R-:W-:Y:S01]  /*11190*/  UMOV UR26, 0x80 ;  /* 0x00000080001a7882 */ /* 0x000fe20000000000 */
[----:B------:R-:W-:Y:S01]  /*111a0*/  UMOV UR27, UR11 ;  /* 0x0000000b001b7c82 */ /* 0x000fe20008000000 */
[----:B------:R-:W-:Y:S01]  /*111b0*/  UMOV UR28, UR60 ;  /* 0x0000003c001c7c82 */ /* 0x000fe20008000000 */
[----:B------:R4:W-:Y:S01]  /*111c0*/  UTMALDG.4D [UR56], [UR4], desc[UR6] ;  /* 0x00000638040075b4 */ /* 0x0009e20008019000 */
[----:B------:R-:W-:Y:S01]  /*111d0*/  UMOV UR29, UR61 ;  /* 0x0000003d001d7c82 */ /* 0x000fe20008000000 */
[----:B------:R-:W-:Y:S01]  /*111e0*/  UMOV UR25, UR9 ;  /* 0x0000000900197c82 */ /* 0x000fe20008000000 */
[----:B------:R4:W-:Y:S01]  /*111f0*/  UTMALDG.4D [UR32], [UR4], desc[UR6] ;  /* 0x00000620040075b4 */ /* 0x0009e20008019000 */
[----:B-1----:R-:W-:Y:S01]  /*11200*/  UMOV UR10, 0xc0 ;  /* 0x000000c0000a7882 */ /* 0x002fe20000000000 */
[----:B------:R4:W-:Y:S01]  /*11210*/  UTMALDG.4D [UR24], [UR4], desc[UR6] ;  /* 0x00000618040075b4 */ /* 0x0009e20008019000 */
[----:B--2---:R-:W-:-:S02]  /*11220*/  UIADD3 UR16, UR8, 0x5000, URZ ;  /* 0x0000500008107890 */ /* 0x004fc4000fffe03f */
[----:B------:R-:W-:Y:S01]  /*11230*/  UIADD3 UR8, UR8, 0x6000, URZ ;  /* 0x0000600008087890 */ /* 0x000fe2000fffe03f */
[----:B------:R-:W-:-:S06]  /*11240*/  UMOV UR18, 0xa0 ;  /* 0x000000a000127882 */ /* 0x000fcc0000000000 */
[----:B------:R4:W-:Y:S02]  /*11250*/  UTMALDG.4D [UR16], [UR4], desc[UR6] ;  /* 0x00000610040075b4 */ /* 0x0009e40008019000 */
[----:B------:R4:W-:Y:S02]  /*11260*/  UTMALDG.4D [UR8], [UR4], desc[UR6] ;  /* 0x00000608040075b4 */ /* 0x0009e40008019000 */
[----:B----4-:R-:W-:Y:S01]  /*11270*/  NOP ;  /* 0x0000000000007918 */ /* 0x010fe20000000000 */
.L_x_80:
[----:B-1-3--:R-:W-:Y:S05]  /*11280*/  BSYNC B0 ;  /* 0x0000000000007941 */ /* 0x00afea0003800000 */
.L_x_79:
[----:B------:R-:W1:Y:S01]  /*11290*/  LDC R3, c[0x0][0x28c] ;  /* 0x0000a300ff037b82 */ /* 0x000e620000000800 */
[----:B------:R-:W-:Y:S01]  /*112a0*/  BSSY B0, `(.L_x_84) ;  /* 0x0000049000007945 */ /* 0x000fe20003800000 */
[----:B-1----:R-:W-:-:S13]  /*112b0*/  ISETP.GT.AND P4, PT, R3, RZ, P3 ;  /* 0x000000ff0300720c */ /* 0x002fda0001f84270 */
[----:B------:R-:W-:Y:S05]  /*112c0*/  @!P4 BRA `(.L_x_85) ;  /* 0x000000040018c947 */ /* 0x000fea0003800000 */
[----:B------:R-:W1:Y:S01]  /*112d0*/  S2R R5, SR_CgaCtaId ;  /* 0x0000000000057919 */ /* 0x000e620000008800 */
[----:B------:R-:W-:-:S04]  /*112e0*/  MOV R2, 0x400 ;  /* 0x0000040000027802 */ /* 0x000fc80000000f00 */
[----:B-1----:R-:W-:Y:S02]  /*112f0*/  LEA R5, R5, R2, 0x18 ;  /* 0x0000000205057211 */ /* 0x002fe400078ec0ff */
[----:B------:R-:W-:-:S04]  /*11300*/  MOV R2, 0x1 ;  /* 0x0000000100027802 */ /* 0x000fc80000000f00 */
[----:B------:R-:W-:-:S04]  /*11310*/  SHF.L.U32 R2, R2, 0x1f, RZ ;  /* 0x0000001f02027819 */ /* 0x000fc800000006ff */
[----:B------:R-:W1:Y:S02]  /*11320*/  SYNCS.PHASECHK.TRANS64.TRYWAIT P0, [R5+URZ+0x54028], R2 ;  /* 0x05402802050075a7 */ /* 0x000e64000800017f */
[----:B-1----:R-:W-:Y:S05]  /*11330*/  @!P0 BRA `(.L_x_86) ;  /* 0x0000001c00148947 */ /* 0x002fea0003800000 */
.L_x_119:
[----:B------:R-:W-:Y:S01]  /*11340*/  ULOP3.LUT UR4, UR15, 0x2, URZ, 0xfc, !UPT ;  /* 0x000000020f047892 */ /* 0x000fe2000f8efc3f */
[----:B-1----:R-:W-:-:S03]  /*11350*/  @P2 MOV R2, 0xe000 ;  /* 0x0000e00000022802 */ /* 0x002fc60000000f00 */
[----:B------:R-:W-:Y:S01]  /*11360*/  UPRMT UR4, UR4, 0x9910, URZ ;  /* 0x0000991004047896 */ /* 0x000fe2000800003f */
[----:B------:R1:W-:Y:S03]  /*11370*/  @P2 SYNCS.ARRIVE.TRANS64 RZ, [R5+URZ+0x54000], R2 ;  /* 0x0540000205ff29a7 */ /* 0x0003e6000800003f */
[----:B------:R-:W-:-:S06]  /*11380*/  UISETP.NE.AND UP0, UPT, UR4, 0x2, UPT ;  /* 0x000000020400788c */ /* 0x000fcc000bf05270 */
[----:B------:R-:W-:-:S13]  /*11390*/  PLOP3.LUT P0, PT, PT, PT, UP0, 0x80, 0x0 ;  /* 0x000000000000781c */ /* 0x000fda0003f0f008 */
[----:B-1----:R-:W-:Y:S05]  /*113a0*/  @P0 BRA `(.L_x_87) ;  /* 0x0000000000040947 */ /* 0x002fea0003800000 */
[----:B------:R-:W-:Y:S01]  /*113b0*/  BPT.TRAP 0x1 ;  /* 0x000000040000795c */ /* 0x000fe20000300000 */
.L_x_87:
[----:B------:R-:W-:-:S04]  /*113c0*/  LOP3.LUT P0, RZ, R0, 0x1f, RZ, 0xc0, !PT ;  /* 0x0000001f00ff7812 */ /* 0x000fc8000780c0ff */
[----:B------:R-:W-:-:S13]  /*113d0*/  PLOP3.LUT P0, PT, P0, P2, PT, 0x2a, 0x0 ;  /* 0x000000000000781c */ /* 0x000fda0000704572 */
[----:B------:R-:W-:Y:S05]  /*113e0*/  @P0 BRA `(.L_x_88) ;  /* 0x0000000000040947 */ /* 0x000fea0003800000 */
[----:B------:R-:W-:Y:S01]  /*113f0*/  BPT.TRAP 0x1 ;  /* 0x000000040000795c */ /* 0x000fe20000300000 */
.L_x_88:
        /* <DEDUP_REMOVED lines=8> */
[----:B------:R-:W-:Y:S01]  /*11480*/  UMOV UR19, URZ ;  /* 0x0000003f00137c82 */ /* 0x000fe20008000000 */
[----:B------:R-:W-:Y:S01]  /*11490*/  UMOV UR20, UR60 ;  /* 0x0000003c00147c82 */ /* 0x000fe20008000000 */
[----:B------:R-:W-:Y:S01]  /*114a0*/  UMOV UR21, UR61 ;  /* 0x0000003d00157c82 */ /* 0x000fe20008000000 */
[----:B------:R-:W-:-:S02]  /*114b0*/  UMOV UR58, 0x20 ;  /* 0x00000020003a7882 */ /* 0x000fc40000000000 */
[----:B------:R-:W-:Y:S02]  /*114c0*/  UIADD3 UR16, UR8, 0xe000, URZ ;  /* 0x0000e00008107890 */ /* 0x000fe4000fffe03f */
[----:B------:R-:W-:Y:S02]  /*114d0*/  UIADD3 UR17, UR8, 0x54000, URZ ;  /* 0x0005400008117890 */ /* 0x000fe4000fffe03f */
[----:B------:R-:W-:Y:S02]  /*114e0*/  UIADD3 UR56, UR8, 0x10000, URZ ;  /* 0x0001000008387890 */ /* 0x000fe4000fffe03f */
[----:B------:R-:W-:Y:S02]  /*114f0*/  UIADD3 UR48, UR8, 0x12000, URZ ;  /* 0x0001200008307890 */ /* 0x000fe4000fffe03f */
[----:B------:R-:W-:Y:S02]  /*11500*/  UIADD3 UR40, UR8, 0x14000, URZ ;  /* 0x0001400008287890 */ /* 0x000fe4000fffe03f */
[----:B------:R-:W-:Y:S01]  /*11510*/  UIADD3 UR32, UR8, 0x16000, URZ ;  /* 0x0001600008207890 */ /* 0x000fe2000fffe03f */
[----:B------:R1:W-:Y:S01]  /*11520*/  UTMALDG.4D [UR16], [UR4], desc[UR6] ;  /* 0x00000610040075b4 */ /* 0x0003e20008019000 */
[----:B------:R-:W-:Y:S01]  /*11530*/  UIADD3 UR24, UR8, 0x18000, URZ ;  /* 0x0001800008187890 */ /* 0x000fe2000fffe03f */
[----:B------:R-:W-:Y:S01]  /*11540*/  UMOV UR59, UR19 ;  /* 0x00000013003b7c82 */ /* 0x000fe20008000000 */
[----:B------:R-:W-:Y:S01]  /*11550*/  UMOV UR57, UR17 ;  /* 0x0000001100397c82 */ /* 0x000fe20008000000 */
        /* <DEDUP_REMOVED lines=11> */
[----:B------:R-:W-:Y:S01]  /*11610*/  UMOV UR34, 0x80 ;  /* 0x0000008000227882 */ /* 0x000fe20000000000 */
[----:B------:R-:W-:Y:S01]  /*11620*/  UMOV UR36, UR60 ;  /* 0x0000003c00247c82 */ /* 0x000fe20008000000 */
[----:B------:R-:W-:Y:S01]  /*11630*/  UMOV UR37, UR61 ;  /* 0x0000003d00257c82 */ /* 0x000fe20008000000 */
[----:B------:R-:W-:Y:S01]  /*11640*/  UMOV UR35, UR19 ;  /* 0x0000001300237c82 */ /* 0x000fe20008000000 */
[----:B------:R-:W-:Y:S01]  /*11650*/  UMOV UR33, UR17 ;  /* 0x0000001100217c82 */ /* 0x000fe20008000000 */
[----:B------:R2:W-:Y:S01]  /*11660*/  UTMALDG.4D [UR48], [UR4], desc[UR6] ;  /* 0x00000630040075b4 */ /* 0x0005e20008019000 */
[----:B------:R-:W-:Y:S01]  /*11670*/  UMOV UR26, 0xa0 ;  /* 0x000000a0001a7882 */ /* 0x000fe20000000000 */
[----:B------:R-:W-:Y:S01]  /*11680*/  UMOV UR28, UR60 ;  /* 0x0000003c001c7c82 */ /* 0x000fe20008000000 */
[----:B------:R-:W-:Y:S01]  /*11690*/  UMOV UR29, UR61 ;  /* 0x0000003d001d7c82 */ /* 0x000fe20008000000 */
[----:B------:R-:W-:Y:S01]  /*116a0*/  UMOV UR27, UR19 ;  /* 0x00000013001b7c82 */ /* 0x000fe20008000000 */
[----:B-1----:R-:W-:Y:S01]  /*116b0*/  UIADD3 UR16, UR8, 0x1a000, URZ ;  /* 0x0001a00008107890 */ /* 0x002fe2000fffe03f */
[----:B------:R-:W-:Y:S01]  /*116c0*/  UMOV UR25, UR17 ;  /* 0x0000001100197c82 */ /* 0x000fe20008000000 */
[----:B------:R2:W-:Y:S01]  /*116d0*/  UTMALDG.4D [UR40], [UR4], desc[UR6] ;  /* 0x00000628040075b4 */ /* 0x0005e20008019000 */
[----:B------:R-:W-:Y:S01]  /*116e0*/  UMOV UR18, 0xc0 ;  /* 0x000000c000127882 */ /* 0x000fe20000000000 */
[----:B------:R2:W-:Y:S01]  /*116f0*/  UTMALDG.4D [UR32], [UR4], desc[UR6] ;  /* 0x00000620040075b4 */ /* 0x0005e20008019000 */
[----:B------:R2:W-:Y:S04]  /*11700*/  UTMALDG.4D [UR24], [UR4], desc[UR6] ;  /* 0x00000618040075b4 */ /* 0x0005e80008019000 */
[----:B------:R2:W-:Y:S02]  /*11710*/  UTMALDG.4D [UR16], [UR4], desc[UR6] ;  /* 0x00000610040075b4 */ /* 0x0005e40008019000 */
[----:B--2---:R-:W-:Y:S01]  /*11720*/  NOP ;  /* 0x0000000000007918 */ /* 0x004fe20000000000 */
.L_x_85:
[----:B------:R-:W-:Y:S05]  /*11730*/  BSYNC B0 ;  /* 0x0000000000007941 */ /* 0x000fea0003800000 */
.L_x_84:
[----:B------:R-:W-:Y:S04]  /*11740*/  BSSY B0, `(.L_x_89) ;  /* 0x000004b000007945 */ /* 0x000fe80003800000 */
[----:B------:R-:W-:Y:S05]  /*11750*/  @!P3 BRA `(.L_x_90) ;  /* 0x000000040024b947 */ /* 0x000fea0003800000 */
[----:B------:R-:W1:Y:S01]  /*11760*/  S2R R6, SR_CgaCtaId ;  /* 0x0000000000067919 */ /* 0x000e620000008800 */
[----:B------:R-:W-:-:S04]  /*11770*/  MOV R5, 0x400 ;  /* 0x0000040000057802 */ /* 0x000fc80000000f00 */
[----:B-1----:R-:W-:Y:S02]  /*11780*/  LEA R7, R6, R5, 0x18 ;  /* 0x0000000506077211 */ /* 0x002fe400078ec0ff */
[----:B------:R-:W-:Y:S02]  /*11790*/  MOV R6, 0x1 ;  /* 0x0000000100067802 */ /* 0x000fe40000000f00 */
[----:B------:R-:W-:Y:S02]  /*117a0*/  LEA R5, R4, R7, 0x3 ;  /* 0x0000000704057211 */ /* 0x000fe400078e18ff */
[----:B------:R-:W-:-:S04]  /*117b0*/  SHF.L.U32 R6, R6, 0x1f, RZ ;  /* 0x0000001f06067819 */ /* 0x000fc800000006ff */
[----:B------:R-:W1:Y:S02]  /*117c0*/  SYNCS.PHASECHK.TRANS64.TRYWAIT P0, [R5+URZ+0x54060], R6 ;  /* 0x05406006050075a7 */ /* 0x000e64000800017f */
[----:B-1----:R-:W-:Y:S05]  /*117d0*/  @!P0 BRA `(.L_x_91) ;  /* 0x0000001800008947 */ /* 0x002fea0003800000 */
.L_x_120:
        /* <DEDUP_REMOVED lines=8> */
.L_x_92:
[----:B------:R-:W-:-:S04]  /*11860*/  LOP3.LUT P0, RZ, R0, 0x1f, RZ, 0xc0, !PT ;  /* 0x0000001f00ff7812 */ /* 0x000fc8000780c0ff */
[----:B------:R-:W-:-:S13]  /*11870*/  PLOP3.LUT P0, PT, P0, P2, PT, 0x2a, 0x0 ;  /* 0x000000000000781c */ /* 0x000fda0000704572 */
[----:B------:R-:W-:Y:S05]  /*11880*/  @P0 BRA `(.L_x_93) ;  /* 0x0000000000040947 */ /* 0x000fea0003800000 */
[----:B------:R-:W-:Y:S01]  /*11890*/  BPT.TRAP 0x1 ;  /* 0x000000040000795c */ /* 0x000fe20000300000 */
.L_x_93:
[----:B------:R-:W-:Y:S01]  /*118a0*/  R2UR UR48, R4 ;  /* 0x00000000043072ca */ /* 0x000fe200000e0000 */
[----:B------:R-:W-:Y:S01]  /*118b0*/  ULDC.64 UR8, c[0x0][0x198] ;  /* 0x0000660000087ab9 */ /* 0x000fe20000000a00 */
[----:B------:R-:W-:Y:S01]  /*118c0*/  R2UR UR7, R7 ;  /* 0x00000000070772ca */ /* 0x000fe200000e0000 */
[----:B------:R-:W-:Y:S01]  /*118d0*/  UIADD3 UR6, UP0, UR8, 0xf0, URZ ;  /* 0x000000f008067890 */ /* 0x000fe2000ff1e03f */
[----:B------:R-:W-:Y:S01]  /*118e0*/  R2UR UR51, R8 ;  /* 0x00000000083372ca */ /* 0x000fe200000e0000 */
[----:B------:R-:W-:Y:S01]  /*118f0*/  UMOV UR4, 0x0 ;  /* 0x0000000000047882 */ /* 0x000fe20000000000 */
[----:B------:R-:W-:Y:S01]  /*11900*/  R2UR UR49, R5 ;  /* 0x00000000053172ca */ /* 0x000fe200000e0000 */
[----:B------:R-:W-:Y:S01]  /*11910*/  UMOV UR5, 0x10000000 ;  /* 0x1000000000057882 */ /* 0x000fe20000000000 */
[----:B------:R-:W-:Y:S01]  /*11920*/  UMOV UR50, URZ ;  /* 0x0000003f00327c82 */ /* 0x000fe20008000000 */
[----:B------:R-:W-:Y:S01]  /*11930*/  UMOV UR52, UR60 ;  /* 0x0000003c00347c82 */ /* 0x000fe20008000000 */
[----:B------:R-:W-:Y:S01]  /*11940*/  UMOV UR53, UR61 ;  /* 0x0000003d00357c82 */ /* 0x000fe20008000000 */
[----:B------:R-:W-:Y:S01]  /*11950*/  UMOV UR42, 0x20 ;  /* 0x00000020002a7882 */ /* 0x000fe20000000000 */
[----:B------:R-:W-:Y:S01]  /*11960*/  UMOV UR44, UR60 ;  /* 0x0000003c002c7c82 */ /* 0x000fe20008000000 */
[----:B------:R-:W-:Y:S01]  /*11970*/  UMOV UR45, UR61 ;  /* 0x0000003d002d7c82 */ /* 0x000fe20008000000 */
[----:B------:R-:W-:Y:S01]  /*11980*/  UMOV UR18, 0x40 ;  /* 0x0000004000127882 */ /* 0x000fe20000000000 */
[----:B------:R-:W-:-:S02]  /*11990*/  UIMAD UR48, UR48, 0x7000, UR7 ;  /* 0x00007000303078a4 */ /* 0x000fc4000f8e0207 */
[----:B------:R-:W-:Y:S02]  /*119a0*/  UIADD3 UR51, UR11, UR51, URZ ;  /* 0x000000330b337290 */ /* 0x000fe4000fffe03f */
[----:B------:R-:W-:Y:S02]  /*119b0*/  UIADD3 UR49, UR49, 0x54050, URZ ;  /* 0x0005405031317890 */ /* 0x000fe4000fffe03f */
[----:B------:R-:W-:Y:S02]  /*119c0*/  UIADD3.X UR7, URZ, UR9, URZ, UP0, !UPT ;  /* 0x000000093f077290 */ /* 0x000fe400087fe43f */
[----:B------:R-:W-:Y:S02]  /*119d0*/  UIADD3 UR40, UR48, 0x1000, URZ ;  /* 0x0000100030287890 */ /* 0x000fe4000fffe03f */
[----:B------:R-:W-:Y:S01]  /*119e0*/  UIADD3 UR16, UR48, 0x2000, URZ ;  /* 0x0000200030107890 */ /* 0x000fe2000fffe03f */
[----:B------:R-:W-:Y:S01]  /*119f0*/  UMOV UR41, UR49 ;  /* 0x0000003100297c82 */ /* 0x000fe20008000000 */
[----:B------:R-:W-:Y:S01]  /*11a00*/  UMOV UR43, UR51 ;  /* 0x00000033002b7c82 */ /* 0x000fe20008000000 */
[----:B------:R-:W-:Y:S01]  /*11a10*/  UMOV UR20, UR60 ;  /* 0x0000003c00147c82 */ /* 0x000fe20008000000 */
[----:B------:R-:W-:Y:S01]  /*11a20*/  UMOV UR21, UR61 ;  /* 0x0000003d00157c82 */ /* 0x000fe20008000000 */
[----:B------:R-:W-:Y:S01]  /*11a30*/  UMOV UR17, UR49 ;  /* 0x0000003100117c82 */ /* 0x000fe20008000000 */
[----:B------:R-:W-:Y:S01]  /*11a40*/  UMOV UR19, UR51 ;  /* 0x0000003300137c82 */ /* 0x000fe20008000000 */
[----:B------:R-:W-:Y:S01]  /*11a50*/  UTMALDG.4D [UR48], [UR6], desc[UR4] ;  /* 0x00000430060075b4 */ /* 0x000fe20008019000 */
[----:B------:R-:W-:-:S02]  /*11a60*/  UIADD3 UR32, UR48, 0x3000, URZ ;  /* 0x0000300030207890 */ /* 0x000fc4000fffe03f */
[----:B------:R-:W-:Y:S02]  /*11a70*/  UIADD3 UR56, UR48, 0x4000, URZ ;  /* 0x0000400030387890 */ /* 0x000fe4000fffe03f */
[----:B------:R-:W-:Y:S01]  /*11a80*/  UIADD3 UR24, UR48, 0x5000, URZ ;  /* 0x0000500030187890 */ /* 0x000fe2000fffe03f */
[----:B------:R-:W-:Y:S01]  /*11a90*/  UMOV UR34, 0x60 ;  /* 0x0000006000227882 */ /* 0x000fe20000000000 */
[----:B------:R-:W-:Y:S01]  /*11aa0*/  UTMALDG.4D [UR40], [UR6], desc[UR4] ;  /* 0x00000428060075b4 */ /* 0x000fe20008019000 */
        /* <DEDUP_REMOVED lines=13> */
[----:B------:R2:W-:Y:S01]  /*11b80*/  UTMALDG.4D [UR32], [UR6], desc[UR4] ;  /* 0x00000420060075b4 */ /* 0x0005e20008019000 */
[----:B------:R2:W-:Y:S01]  /*11b90*/  UTMALDG.4D [UR56], [UR6], desc[UR4] ;  /* 0x00000438060075b4 */ /* 0x0005e20008019000 */
[----:B------:R2:W-:Y:S01]  /*11ba0*/  UTMALDG.4D [UR24], [UR6], desc[UR4] ;  /* 0x00000418060075b4 */ /* 0x0005e20008019000 */
[----:B-1----:R-:W-:Y:S01]  /*11bb0*/  UIADD3 UR16, UR48, 0x6000, URZ ;  /* 0x0000600030107890 */ /* 0x002fe2000fffe03f */
[----:B------:R-:W-:-:S08]  /*11bc0*/  UMOV UR18, 0xc0 ;  /* 0x000000c000127882 */ /* 0x000fd00000000000 */
[----:B------:R2:W-:Y:S02]  /*11bd0*/  UTMALDG.4D [UR16], [UR6], desc[UR4] ;  /* 0x00000410060075b4 */ /* 0x0005e40008019000 */
[----:B--2---:R-:W-:Y:S01]  /*11be0*/  NOP ;  /* 0x0000000000007918 */ /* 0x004fe20000000000 */
.L_x_90:
[----:B------:R-:W-:Y:S05]  /*11bf0*/  BSYNC B0 ;  /* 0x0000000000007941 */ /* 0x000fea0003800000 */
.L_x_89:
[----:B------:R-:W-:Y:S01]  /*11c00*/  BSSY B0, `(.L_x_94) ;  /* 0x000004d000007945 */ /* 0x000fe20003800000 */
[----:B------:R-:W-:-:S03]  /*11c10*/  MOV R8, RZ ;  /* 0x000000ff00087202 */ /* 0x000fc60000000f00 */
[----:B------:R-:W-:Y:S05]  /*11c20*/  @!P4 BRA `(.L_x_95) ;  /* 0x000000040028c947 */ /* 0x000fea0003800000 */
[----:B------:R-:W1:Y:S01]  /*11c30*/  S2R R5, SR_CgaCtaId ;  /* 0x0000000000057919 */ /* 0x000e620000008800 */
[----:B------:R-:W-:Y:S02]  /*11c40*/  MOV R4, 0x400 ;  /* 0x0000040000047802 */ /* 0x000fe40000000f00 */
[----:B------:R-:W-:-:S04]  /*11c50*/  MOV R7, 0x1 ;  /* 0x0000000100077802 */ /* 0x000fc80000000f00 */
[----:B------:R-:W-:Y:S02]  /*11c60*/  SHF.L.U32 R7, R7, 0x1f, RZ ;  /* 0x0000001f07077819 */ /* 0x000fe400000006ff */
[----:B-1----:R-:W-:-:S04]  /*11c70*/  LEA R5, R5, R4, 0x18 ;  /* 0x0000000405057211 */ /* 0x002fc800078ec0ff */
[----:B------:R-:W-:-:S04]  /*11c80*/  LEA R4, R2, R5, 0x3 ;  /* 0x0000000502047211 */ /* 0x000fc800078e18ff */
[----:B------:R-:W1:Y:S02]  /*11c90*/  SYNCS.PHASECHK.TRANS64.TRYWAIT P0, [R4+URZ+0x54028], R7 ;  /* 0x05402807040075a7 */ /* 0x000e64000800017f */
[----:B-1----:R-:W-:Y:S05]  /*11ca0*/  @!P0 BRA `(.L_x_96) ;  /* 0x0000001000e08947 */ /* 0x002fea0003800000 */
.L_x_121:
        /* <DEDUP_REMOVED lines=8> */
.L_x_97:
[----:B------:R-:W-:-:S04]  /*11d30*/  LOP3.LUT P0, RZ, R0, 0x1f, RZ, 0xc0, !PT ;  /* 0x0000001f00ff7812 */ /* 0x000fc8000780c0ff */
[----:B------:R-:W-:-:S13]  /*11d40*/  PLOP3.LUT P0, PT, P0, P2, PT, 0x2a, 0x0 ;  /* 0x000000000000781c */ /* 0x000fda0000704572 */
[----:B------:R-:W-:Y:S05]  /*11d50*/  @P0 BRA `(.L_x_98) ;  /* 0x0000000000040947 */ /* 0x000fea0003800000 */
[----:B------:R-:W-:Y:S01]  /*11d60*/  BPT.TRAP 0x1 ;  /* 0x000000040000795c */ /* 0x000fe20000300000 */
.L_x_98:
[----:B------:R-:W-:Y:S01]  /*11d70*/  IMAD R5, R2, 0xe000, R5 ;  /* 0x0000e00002057824 */ /* 0x000fe200078e0205 */
[----:B------:R-:W-:Y:S01]  /*11d80*/  R2UR UR49, R4 ;  /* 0x00000000043172ca */ /* 0x000fe200000e0000 */
[----:B------:R-:W-:Y:S01]  /*11d90*/  ULDC.64 UR4, c[0x0][0x198] ;  /* 0x0000660000047ab9 */ /* 0x000fe20000000a00 */
[----:B------:R-:W-:Y:S01]  /*11da0*/  UMOV UR51, URZ ;  /* 0x0000003f00337c82 */ /* 0x000fe20008000000 */
[----:B------:R-:W-:Y:S01]  /*11db0*/  UIADD3 UR4, UP0, UR4, 0x2f0, URZ ;  /* 0x000002f004047890 */ /* 0x000fe2000ff1e03f */
[----:B------:R-:W-:Y:S01]  /*11dc0*/  R2UR UR8, R5 ;  /* 0x00000000050872ca */ /* 0x000fe200000e0000 */
[----:B------:R-:W-:Y:S01]  /*11dd0*/  UMOV UR6, 0x0 ;  /* 0x0000000000067882 */ /* 0x000fe20000000000 */
[----:B------:R-:W-:Y:S01]  /*11de0*/  UMOV UR7, 0x10000000 ;  /* 0x1000000000077882 */ /* 0x000fe20000000000 */
[----:B------:R-:W-:Y:S01]  /*11df0*/  UIADD3.X UR5, URZ, UR5, URZ, UP0, !UPT ;  /* 0x000000053f057290 */ /* 0x000fe200087fe43f */
[----:B------:R-:W-:Y:S01]  /*11e00*/  IADD3 R2, R2, 0x1, RZ ;  /* 0x0000000102027810 */ /* 0x000fe20007ffe0ff */
[----:B------:R-:W-:Y:S01]  /*11e10*/  UMOV UR50, URZ ;  /* 0x0000003f00327c82 */ /* 0x000fe20008000000 */
[----:B------:R-:W-:Y:S01]  /*11e20*/  UMOV UR52, UR60 ;  /* 0x0000003c00347c82 */ /* 0x000fe20008000000 */
[----:B------:R-:W-:Y:S01]  /*11e30*/  UMOV UR53, UR61 ;  /* 0x0000003d00357c82 */ /* 0x000fe20008000000 */
[----:B------:R-:W-:Y:S01]  /*11e40*/  UMOV UR42, 0x20 ;  /* 0x00000020002a7882 */ /* 0x000fe20000000000 */
[----:B------:R-:W-:Y:S01]  /*11e50*/  UIADD3 UR49, UR49, 0x54000, URZ ;  /* 0x0005400031317890 */ /* 0x000fe2000fffe03f */
[----:B------:R-:W-:Y:S01]  /*11e60*/  MOV R8, 0x1 ;  /* 0x0000000100087802 */ /* 0x000fe20000000f00 */
[----:B------:R-:W-:Y:S01]  /*11e70*/  UMOV UR44, UR60 ;  /* 0x0000003c002c7c82 */ /* 0x000fe20008000000 */
[----:B------:R-:W-:Y:S01]  /*11e80*/  UMOV UR45, UR61 ;  /* 0x0000003d002d7c82 */ /* 0x000fe20008000000 */
[----:B------:R-:W-:-:S02]  /*11e90*/  UIADD3 UR48, UR8, 0xe000, URZ ;  /* 0x0000e00008307890 */ /* 0x000fc4000fffe03f */
[----:B------:R-:W-:Y:S02]  /*11ea0*/  UIADD3 UR40, UR8, 0x10000, URZ ;  /* 0x0001000008287890 */ /* 0x000fe4000fffe03f */
        /* <DEDUP_REMOVED lines=34> */
.L_x_95:
[----:B------:R-:W-:Y:S05]  /*120d0*/  BSYNC B0 ;  /* 0x0000000000007941 */ /* 0x000fea0003800000 */
.L_x_94:
[----:B------:R-:W-:-:S13]  /*120e0*/  ISETP.GE.AND P0, PT, R3, 0x81, PT ;  /* 0x000000810300780c */ /* 0x000fda0003f06270 */
[----:B------:R-:W-:Y:S05]  /*120f0*/  @!P0 EXIT ;  /* 0x000000000000894d */ /* 0x000fea0003800000 */
[----:B------:R-:W-:Y:S01]  /*12100*/  IADD3 R3, R3, 0x7f, RZ ;  /* 0x0000007f03037810 */ /* 0x000fe20007ffe0ff */
[----:B------:R-:W-:Y:S01]  /*12110*/  BSSY B0, `(.L_x_99) ;  /* 0x00000a7000007945 */ /* 0x000fe20003800000 */
[----:B------:R-:W-:Y:S02]  /*12120*/  LOP3.LUT P0, RZ, R0, 0x1f, RZ, 0xc0, !PT ;  /* 0x0000001f00ff7812 */ /* 0x000fe4000780c0ff */
[----:B------:R-:W-:Y:S02]  /*12130*/  SHF.R.S32.HI R0, RZ, 0x1f, R3 ;  /* 0x0000001fff007819 */ /* 0x000fe40000011403 */
[----:B------:R-:W-:Y:S02]  /*12140*/  PLOP3.LUT P0, PT, P0, P2, PT, 0x2a, 0x0 ;  /* 0x000000000000781c */ /* 0x000fe40000704572 */
[----:B------:R-:W-:Y:S02]  /*12150*/  LEA.HI R0, R0, R3, RZ, 0x7 ;  /* 0x0000000300007211 */ /* 0x000fe400078f38ff */
[----:B------:R-:W-:-:S02]  /*12160*/  MOV R3, UR15 ;  /* 0x0000000f00037c02 */ /* 0x000fc40008000f00 */
[----:B------:R-:W-:Y:S02]  /*12170*/  SHF.R.S32.HI R4, RZ, 0x7, R0 ;  /* 0x00000007ff047819 */ /* 0x000fe40000011400 */
[----:B------:R-:W-:Y:S02]  /*12180*/  LOP3.LUT R0, R3, 0x2, RZ, 0xfc, !PT ;  /* 0x0000000203007812 */ /* 0x000fe400078efcff */
[----:B------:R-:W-:Y:S02]  /*12190*/  SHF.L.U32 R4, R4, 0x1, RZ ;  /* 0x0000000104047819 */ /* 0x000fe400000006ff */
[----:B------:R-:W-:-:S07]  /*121a0*/  MOV R3, 0x1 ;  /* 0x0000000100037802 */ /* 0x000fce0000000f00 */
.L_x_110:
[----:B------:R-:W-:Y:S04]  /*121b0*/  BSSY B1, `(.L_x_100) ;  /* 0x000004b000017945 */ /* 0x000fe80003800000 */
[----:B------:R-:W-:Y:S05]  /*121c0*/  @!P3 BRA `(.L_x_101) ;  /* 0x000000040024b947 */ /* 0x000fea0003800000 */
[----:B------:R-:W1:Y:S01]  /*121d0*/  S2R R6, SR_CgaCtaId ;  /* 0x0000000000067919 */ /* 0x000e620000008800 */
[----:B------:R-:W-:-:S04]  /*121e0*/  MOV R5, 0x400 ;  /* 0x0000040000057802 */ /* 0x000fc80000000f00 */
[----:B-1----:R-:W-:Y:S02]  /*121f0*/  LEA R7, R6, R5, 0x18 ;  /* 0x0000000506077211 */ /* 0x002fe400078ec0ff */
[----:B------:R-:W-:Y:S02]  /*12200*/  SHF.L.U32 R5, R3, 0x1f, RZ ;  /* 0x0000001f03057819 */ /* 0x000fe400000006ff */
[----:B------:R-:W-:-:S04]  /*12210*/  LEA R6, R2, R7, 0x3 ;  /* 0x0000000702067211 */ /* 0x000fc800078e18ff */
[----:B------:R-:W1:Y:S02]  /*12220*/  SYNCS.PHASECHK.TRANS64.TRYWAIT P4, [R6+URZ+0x54028], R5 ;  /* 0x05402805060075a7 */ /* 0x000e64000808017f */
[----:B-1----:R-:W-:Y:S05]  /*12230*/  @!P4 BRA `(.L_x_102) ;  /* 0x0000000c0090c947 */ /* 0x002fea0003800000 */
.L_x_122:
[----:B-1----:R-:W-:-:S04]  /*12240*/  @P2 MOV R5, 0xe000 ;  /* 0x0000e00000052802 */ /* 0x002fc80000000f00 */
[----:B------:R1:W-:Y:S02]  /*12250*/  @P2 SYNCS.ARRIVE.TRANS64 RZ, [R6+URZ+0x54000], R5 ;  /* 0x0540000506ff29a7 */ /* 0x0003e4000800003f */
[----:B-1----:R-:W-:-:S04]  /*12260*/  PRMT R5, R0, 0x9910, RZ ;  /* 0x0000991000057816 */ /* 0x002fc800000000ff */
[----:B------:R-:W-:-:S13]  /*12270*/  ISETP.NE.AND P4, PT, R5, 0x2, PT ;  /* 0x000000020500780c */ /* 0x000fda0003f85270 */
[----:B------:R-:W-:Y:S05]  /*12280*/  @P4 BRA `(.L_x_103) ;  /* 0x0000000000044947 */ /* 0x000fea0003800000 */
[----:B------:R-:W-:Y:S01]  /*12290*/  BPT.TRAP 0x1 ;  /* 0x000000040000795c */ /* 0x000fe20000300000 */
.L_x_103:
[----:B------:R-:W-:Y:S05]  /*122a0*/  @P0 BRA `(.L_x_104) ;  /* 0x0000000000040947 */ /* 0x000fea0003800000 */
[----:B------:R-:W-:Y:S01]  /*122b0*/  BPT.TRAP 0x1 ;  /* 0x000000040000795c */ /* 0x000fe20000300000 */
.L_x_104:
[----:B------:R-:W-:Y:S01]  /*122c0*/  IMAD R7, R2, 0xe000, R7 ;  /* 0x0000e00002077824 */ /* 0x000fe200078e0207 */
[----:B------:R-:W-:Y:S01]  /*122d0*/  R2UR UR57, R6 ;  /* 0x00000000063972ca */ /* 0x000fe200000e0000 */
[----:B------:R-:W-:Y:S01]  /*122e0*/  ULDC.64 UR4, c[0x0][0x198] ;  /* 0x0000660000047ab9 */ /* 0x000fe20000000a00 */
[----:B------:R-:W-:Y:S01]  /*122f0*/  R2UR UR59, R8 ;  /* 0x00000000083b72ca */ /* 0x000fe200000e0000 */
[----:B------:R-:W-:Y:S01]  /*12300*/  UIADD3 UR4, UP0, UR4, 0x1f0, URZ ;  /* 0x000001f004047890 */ /* 0x000fe2000ff1e03f */
[----:B------:R-:W-:Y:S01]  /*12310*/  R2UR UR8, R7 ;  /* 0x00000000070872ca */ /* 0x000fe200000e0000 */
[----:B------:R-:W-:Y:S01]  /*12320*/  UMOV UR6, 0x0 ;  /* 0x0000000000067882 */ /* 0x000fe20000000000 */
[----:B------:R-:W-:Y:S01]  /*12330*/  UMOV UR7, 0x10000000 ;  /* 0x1000000000077882 */ /* 0x000fe20000000000 */
[----:B------:R-:W-:Y:S01]  /*12340*/  UIADD3.X UR5, URZ, UR5, URZ, UP0, !UPT ;  /* 0x000000053f057290 */ /* 0x000fe200087fe43f */
[----:B------:R-:W-:Y:S01]  /*12350*/  IADD3 R5, R2, 0x1, RZ ;  /* 0x0000000102057810 */ /* 0x000fe20007ffe0ff */
[----:B------:R-:W-:Y:S01]  /*12360*/  UMOV UR58, URZ ;  /* 0x0000003f003a7c82 */ /* 0x000fe20008000000 */
[----:B------:R-:W-:Y:S01]  /*12370*/  UMOV UR50, 0x20 ;  /* 0x0000002000327882 */ /* 0x000fe20000000000 */
[----:B------:R-:W-:Y:S01]  /*12380*/  UMOV UR52, UR60 ;  /* 0x0000003c00347c82 */ /* 0x000fe20008000000 */
[----:B------:R-:W-:Y:S01]  /*12390*/  UMOV UR53, UR61 ;  /* 0x0000003d00357c82 */ /* 0x000fe20008000000 */
[----:B------:R-:W-:Y:S01]  /*123a0*/  UIADD3 UR57, UR57, 0x54000, URZ ;  /* 0x0005400039397890 */ /* 0x000fe2000fffe03f */
[----:B------:R-:W-:Y:S01]  /*123b0*/  ISETP.NE.AND P4, PT, R5, 0x5, PT ;  /* 0x000000050500780c */ /* 0x000fe20003f85270 */
[----:B------:R-:W-:-:S02]  /*123c0*/  USHF.L.U32 UR59, UR59, 0x7, URZ ;  /* 0x000000073b3b7899 */ /* 0x000fc4000800063f */
[----:B------:R-:W-:Y:S01]  /*123d0*/  UIADD3 UR56, UR8, 0xe000, URZ ;  /* 0x0000e00008387890 */ /* 0x000fe2000fffe03f */
[----:B------:R-:W-:Y:S01]  /*123e0*/  SEL R2, RZ, 0x1, P4 ;  /* 0x00000001ff027807 */ /* 0x000fe20002000000 */
[----:B------:R-:W-:Y:S02]  /*123f0*/  UIADD3 UR48, UR8, 0x10000, URZ ;  /* 0x0001000008307890 */ /* 0x000fe4000fffe03f */
[----:B------:R-:W-:Y:S01]  /*12400*/  UIADD3 UR16, UR8, 0x12000, URZ ;  /* 0x0001200008107890 */ /* 0x000fe2000fffe03f */
[----:B------:R-:W-:Y:S01]  /*12410*/  LOP3.LUT R3, R3, R2, RZ, 0x3c, !PT ;  /* 0x0000000203037212 */ /* 0x000fe200078e3cff */
        /* <DEDUP_REMOVED lines=8> */
[----:B------:R-:W-:Y:S01]  /*124a0*/  UIADD3 UR40, UR8, 0x14000, URZ ;  /* 0x0001400008287890 */ /* 0x000fe2000fffe03f */
[----:B------:R-:W-:Y:S01]  /*124b0*/  SEL R2, R5, RZ, P4 ;  /* 0x000000ff05027207 */ /* 0x000fe20002000000 */
[----:B------:R-:W-:-:S02]  /*124c0*/  UIADD3 UR32, UR8, 0x16000, URZ ;  /* 0x0001600008207890 */ /* 0x000fc4000fffe03f */
        /* <DEDUP_REMOVED lines=25> */
.L_x_101:
[----:B------:R-:W-:Y:S05]  /*12660*/  BSYNC B1 ;  /* 0x0000000000017941 */ /* 0x000fea0003800000 */
.L_x_100:
[----:B------:R-:W-:Y:S01]  /*12670*/  ISETP.LT.OR P4, PT, R4, 0x4, !P3 ;  /* 0x000000040400780c */ /* 0x000fe20005f81670 */
[----:B------:R-:W-:-:S12]  /*12680*/  BSSY B1, `(.L_x_105) ;  /* 0x000004c000017945 */ /* 0x000fd80003800000 */
[----:B------:R-:W-:Y:S05]  /*12690*/  @P4 BRA `(.L_x_106) ;  /* 0x0000000400284947 */ /* 0x000fea0003800000 */
[----:B------:R-:W1:Y:S01]  /*126a0*/  S2R R6, SR_CgaCtaId ;  /* 0x0000000000067919 */ /* 0x000e620000008800 */
[----:B------:R-:W-:Y:S02]  /*126b0*/  MOV R5, 0x400 ;  /* 0x0000040000057802 */ /* 0x000fe40000000f00 */
[----:B------:R-:W-:Y:S02]  /*126c0*/  SHF.L.U32 R7, R3, 0x1f, RZ ;  /* 0x0000001f03077819 */ /* 0x000fe400000006ff */
[----:B-1----:R-:W-:-:S04]  /*126d0*/  LEA R5, R6, R5, 0x18 ;  /* 0x0000000506057211 */ /* 0x002fc800078ec0ff */
[----:B------:R-:W-:-:S04]  /*126e0*/  LEA R6, R2, R5, 0x3 ;  /* 0x0000000502067211 */ /* 0x000fc800078e18ff */
[----:B------:R-:W1:Y:S02]  /*126f0*/  SYNCS.PHASECHK.TRANS64.TRYWAIT P4, [R6+URZ+0x54028], R7 ;  /* 0x05402807060075a7 */ /* 0x000e64000808017f */
[----:B-1----:R-:W-:Y:S05]  /*12700*/  @!P4 BRA `(.L_x_107) ;  /* 0x000000080070c947 */ /* 0x002fea0003800000 */
.L_x_123:
[----:B-1----:R-:W-:-:S04]  /*12710*/  @P1 MOV R7, 0xe000 ;  /* 0x0000e00000071802 */ /* 0x002fc80000000f00 */
[----:B------:R1:W-:Y:S02]  /*12720*/  @P1 SYNCS.ARRIVE.TRANS64 RZ, [R6+URZ+0x54000], R7 ;  /* 0x0540000706ff19a7 */ /* 0x0003e4000800003f */
[----:B-1----:R-:W-:-:S04]  /*12730*/  PRMT R7, R0, 0x9910, RZ ;  /* 0x0000991000077816 */ /* 0x002fc800000000ff */
[----:B------:R-:W-:-:S13]  /*12740*/  ISETP.NE.AND P4, PT, R7, 0x2, PT ;  /* 0x000000020700780c */ /* 0x000fda0003f85270 */
[----:B------:R-:W-:Y:S05]  /*12750*/  @P4 BRA `(.L_x_108) ;  /* 0x0000000000044947 */ /* 0x000fea0003800000 */
[----:B------:R-:W-:Y:S01]  /*12760*/  BPT.TRAP 0x1 ;  /* 0x000000040000795c */ /* 0x000fe20000300000 */
.L_x_108:
[----:B------:R-:W-:Y:S05]  /*12770*/  @P0 BRA `(.L_x_109) ;  /* 0x0000000000040947 */ /* 0x000fea0003800000 */
[----:B------:R-:W-:Y:S01]  /*12780*/  BPT.TRAP 0x1 ;  /* 0x000000040000795c */ /* 0x000fe20000300000 */
.L_x_109:
        /* <DEDUP_REMOVED lines=16> */
[----:B------:R-:W-:Y:S01]  /*12890*/  USHF.L.U32 UR59, UR59, 0x7, URZ ;  /* 0x000000073b3b7899 */ /* 0x000fe2000800063f */
[----:B------:R-:W-:Y:S01]  /*128a0*/  IADD3 R8, R8, 0x1, RZ ;  /* 0x0000000108087810 */ /* 0x000fe20007ffe0ff */
[----:B------:R-:W-:Y:S01]  /*128b0*/  UIADD3 UR56, UR8, 0xe000, URZ ;  /* 0x0000e00008387890 */ /* 0x000fe2000fffe03f */
[----:B------:R-:W-:Y:S01]  /*128c0*/  SEL R6, RZ, 0x1, P4 ;  /* 0x00000001ff067807 */ /* 0x000fe20002000000 */
[----:B------:R-:W-:Y:S01]  /*128d0*/  UIADD3 UR48, UR8, 0x10000, URZ ;  /* 0x0001000008307890 */ /* 0x000fe2000fffe03f */
[----:B------:R-:W-:Y:S01]  /*128e0*/  SEL R2, R2, RZ, P4 ;  /* 0x000000ff02027207 */ /* 0x000fe20002000000 */
        /* <DEDUP_REMOVED lines=37> */
.L_x_106:
[----:B------:R-:W-:Y:S05]  /*12b40*/  BSYNC B1 ;  /* 0x0000000000017941 */ /* 0x000fea0003800000 */
.L_x_105:
[C---:B------:R-:W-:Y:S02]  /*12b50*/  ISETP.GT.AND P4, PT, R4.reuse, 0x4, PT ;  /* 0x000000040400780c */ /* 0x040fe40003f84270 */
[----:B------:R-:W-:-:S11]  /*12b60*/  IADD3 R4, R4, -0x2, RZ ;  /* 0xfffffffe04047810 */ /* 0x000fd60007ffe0ff */
[----:B------:R-:W-:Y:S05]  /*12b70*/  @P4 BRA `(.L_x_110) ;  /* 0xfffffff4008c4947 */ /* 0x000fea000383ffff */
[----:B------:R-:W-:Y:S05]  /*12b80*/  BSYNC B0 ;  /* 0x0000000000007941 */ /* 0x000fea0003800000 */
.L_x_99:
[----:B------:R-:W-:Y:S05]  /*12b90*/  EXIT ;  /* 0x000000000000794d */ /* 0x000fea0003800000 */
.L_x_15:
[----:B-1----:R-:W-:-:S04]  /*12ba0*/  MOV R5, UR5 ;  /* 0x0000000500057c02 */ /* 0x002fc80008000f00 */
[----:B------:R1:W2:Y:S03]  /*12bb0*/  SYNCS.PHASECHK.TRANS64.TRYWAIT P1, [R5+URZ+0x54050], R4 ;  /* 0x05405004050075a7 */ /* 0x0002a6000802017f */
[----:B--2---:R-:W-:Y:S05]  /*12bc0*/  @!P1 NANOSLEEP.SYNCS 0x989680 ;  /* 0x009896800000995d */ /* 0x004fea0003900000 */
[----:B------:R-:W2:Y:S02]  /*12bd0*/  @!P1 SYNCS.PHASECHK.TRANS64 P1, [R5+URZ+0x54050], R4 ;  /* 0x05405004050095a7 */ /* 0x000ea4000802007f */
[----:B--2---:R-:W-:Y:S05]  /*12be0*/  @!P1 BRA `(.L_x_15) ;  /* 0xfffffffc00ec9947 */ /* 0x004fea000383ffff */
[----:B------:R-:W-:Y:S05]  /*12bf0*/  BRA `(.L_x_111) ;  /* 0xfffffee000c87947 */ /* 0x000fea000383ffff */
.L_x_17:
[----:B------:R-:W-:-:S13]  /*12c00*/  R2UR UR4, R16 ;  /* 0x00000000100472ca */ /* 0x000fda00000e0000 */
[----:B-1----:R-:W-:-:S04]  /*12c10*/  MOV R0, UR4 ;  /* 0x0000000400007c02 */ /* 0x002fc80008000f00 */
[----:B------:R1:W2:Y:S03]  /*12c20*/  SYNCS.PHASECHK.TRANS64.TRYWAIT P1, [R0+URZ+0x54000], R5 ;  /* 0x05400005000075a7 */ /* 0x0002a6000802017f */
[----:B--2---:R-:W-:Y:S05]  /*12c30*/  @!P1 NANOSLEEP.SYNCS 0x989680 ;  /* 0x009896800000995d */ /* 0x004fea0003900000 */
[----:B------:R-:W2:Y:S02]  /*12c40*/  @!P1 SYNCS.PHASECHK.TRANS64 P1, [R0+URZ+0x54000], R5 ;  /* 0x05400005000095a7 */ /* 0x000ea4000802007f */
[----:B--2---:R-:W-:Y:S05]  /*12c50*/  @!P1 BRA `(.L_x_17) ;  /* 0xfffffffc00e89947 */ /* 0x004fea000383ffff */
[----:B------:R-:W-:Y:S05]  /*12c60*/  BRA `(.L_x_112) ;  /* 0xfffffee000d07947 */ /* 0x000fea000383ffff */
.L_x_18:
[----:B------:R-:W-:-:S13]  /*12c70*/  R2UR UR4, R0 ;  /* 0x00000000000472ca */ /* 0x000fda00000e0000 */
[----:B-1----:R-:W-:-:S04]  /*12c80*/  MOV R7, UR4 ;  /* 0x0000000400077c02 */ /* 0x002fc80008000f00 */
[----:B------:R1:W2:Y:S03]  /*12c90*/  SYNCS.PHASECHK.TRANS64.TRYWAIT P1, [R7+URZ+-0x8], R6 ;  /* 0xfffff806070075a7 */ /* 0x0002a6000802017f */
[----:B--2---:R-:W-:Y:S05]  /*12ca0*/  @!P1 NANOSLEEP.SYNCS 0x989680 ;  /* 0x009896800000995d */ /* 0x004fea0003900000 */
[----:B------:R-:W2:Y:S02]  /*12cb0*/  @!P1 SYNCS.PHASECHK.TRANS64 P1, [R7+URZ+-0x8], R6 ;  /* 0xfffff806070095a7 */ /* 0x000ea4000802007f */
[----:B--2---:R-:W-:Y:S05]  /*12cc0*/  @!P1 BRA `(.L_x_18) ;  /* 0xfffffffc00e89947 */ /* 0x004fea000383ffff */
[----:B------:R-:W-:Y:S05]  /*12cd0*/  BRA `(.L_x_113) ;  /* 0xfffffee000d07947 */ /* 0x000fea000383ffff */
.L_x_20:
[----:B------:R-:W-:-:S13]  /*12ce0*/  R2UR UR4, R16 ;  /* 0x00000000100472ca */ /* 0x000fda00000e0000 */
[----:B-1----:R-:W-:-:S04]  /*12cf0*/  MOV R20, UR4 ;  /* 0x0000000400147c02 */ /* 0x002fc80008000f00 */
[----:B------:R1:W2:Y:S03]  /*12d00*/  SYNCS.PHASECHK.TRANS64.TRYWAIT P1, [R20+URZ+0x54008], R5 ;  /* 0x05400805140075a7 */ /* 0x0002a6000802017f */
[----:B--2---:R-:W-:Y:S05]  /*12d10*/  @!P1 NANOSLEEP.SYNCS 0x989680 ;  /* 0x009896800000995d */ /* 0x004fea0003900000 */
[----:B------:R-:W2:Y:S02]  /*12d20*/  @!P1 SYNCS.PHASECHK.TRANS64 P1, [R20+URZ+0x54008], R5 ;  /* 0x05400805140095a7 */ /* 0x000ea4000802007f */
[----:B--2---:R-:W-:Y:S05]  /*12d30*/  @!P1 BRA `(.L_x_20) ;  /* 0xfffffffc00e89947 */ /* 0x004fea000383ffff */
[----:B------:R-:W-:Y:S05]  /*12d40*/  BRA `(.L_x_114) ;  /* 0xffffff18001c7947 */ /* 0x000fea000383ffff */
.L_x_25:
[----:B-1----:R-:W-:-:S04]  /*12d50*/  MOV R13, UR5 ;  /* 0x00000005000d7c02 */ /* 0x002fc80008000f00 */
[----:B------:R1:W2:Y:S03]  /*12d60*/  SYNCS.PHASECHK.TRANS64.TRYWAIT P2, [R13+URZ+0x54000], R12 ;  /* 0x0540000c0d0075a7 */ /* 0x0002a6000804017f */
[----:B--2---:R-:W-:Y:S05]  /*12d70*/  @!P2 NANOSLEEP.SYNCS 0x989680 ;  /* 0x009896800000a95d */ /* 0x004fea0003900000 */
[----:B------:R-:W2:Y:S02]  /*12d80*/  @!P2 SYNCS.PHASECHK.TRANS64 P2, [R13+URZ+0x54000], R12 ;  /* 0x0540000c0d00a5a7 */ /* 0x000ea4000804007f */
[----:B--2---:R-:W-:Y:S05]  /*12d90*/  @!P2 BRA `(.L_x_25) ;  /* 0xfffffffc00eca947 */ /* 0x004fea000383ffff */
[----:B------:R-:W-:Y:S05]  /*12da0*/  BRA `(.L_x_115) ;  /* 0xffffff2c00507947 */ /* 0x000fea000383ffff */
.L_x_29:
[----:B-1----:R-:W-:-:S04]  /*12db0*/  MOV R18, UR6 ;  /* 0x0000000600127c02 */ /* 0x002fc80008000f00 */
[----:B------:R1:W2:Y:S03]  /*12dc0*/  SYNCS.PHASECHK.TRANS64.TRYWAIT P2, [R18+URZ+0x54000], R71 ;  /* 0x05400047120075a7 */ /* 0x0002a6000804017f */
[----:B--2---:R-:W-:Y:S05]  /*12dd0*/  @!P2 NANOSLEEP.SYNCS 0x989680 ;  /* 0x009896800000a95d */ /* 0x004fea0003900000 */
[----:B------:R-:W2:Y:S02]  /*12de0*/  @!P2 SYNCS.PHASECHK.TRANS64 P2, [R18+URZ+0x54000], R71 ;  /* 0x054000471200a5a7 */ /* 0x000ea4000804007f */
[----:B--2---:R-:W-:Y:S05]  /*12df0*/  @!P2 BRA `(.L_x_29) ;  /* 0xfffffffc00eca947 */ /* 0x004fea000383ffff */
[----:B------:R-:W-:Y:S05]  /*12e00*/  BRA `(.L_x_28) ;  /* 0xffffff5800507947 */ /* 0x000fea000383ffff */
.L_x_37:
[----:B--2---:R-:W-:-:S04]  /*12e10*/  MOV R13, UR5 ;  /* 0x00000005000d7c02 */ /* 0x004fc80008000f00 */
[----:B------:R2:W3:Y:S03]  /*12e20*/  SYNCS.PHASECHK.TRANS64.TRYWAIT P2, [R13+URZ+0x54000], R12 ;  /* 0x0540000c0d0075a7 */ /* 0x0004e6000804017f */
[----:B---3--:R-:W-:Y:S05]  /*12e30*/  @!P2 NANOSLEEP.SYNCS 0x989680 ;  /* 0x009896800000a95d */ /* 0x008fea0003900000 */
[----:B------:R-:W3:Y:S02]  /*12e40*/  @!P2 SYNCS.PHASECHK.TRANS64 P2, [R13+URZ+0x54000], R12 ;  /* 0x0540000c0d00a5a7 */ /* 0x000ee4000804007f */
[----:B---3--:R-:W-:Y:S05]  /*12e50*/  @!P2 BRA `(.L_x_37) ;  /* 0xfffffffc00eca947 */ /* 0x008fea000383ffff */
[----:B------:R-:W-:Y:S05]  /*12e60*/  BRA `(.L_x_116) ;  /* 0xffffff6c005c7947 */ /* 0x000fea000383ffff */
.L_x_41:
[----:B-1----:R-:W-:-:S04]  /*12e70*/  MOV R18, UR6 ;  /* 0x0000000600127c02 */ /* 0x002fc80008000f00 */
[----:B------:R1:W2:Y:S03]  /*12e80*/  SYNCS.PHASECHK.TRANS64.TRYWAIT P2, [R18+URZ+0x54000], R81 ;  /* 0x05400051120075a7 */ /* 0x0002a6000804017f */
[----:B--2---:R-:W-:Y:S05]  /*12e90*/  @!P2 NANOSLEEP.SYNCS 0x989680 ;  /* 0x009896800000a95d */ /* 0x004fea0003900000 */
[----:B------:R-:W2:Y:S02]  /*12ea0*/  @!P2 SYNCS.PHASECHK.TRANS64 P2, [R18+URZ+0x54000], R81 ;  /* 0x054000511200a5a7 */ /* 0x000ea4000804007f */
[----:B--2---:R-:W-:Y:S05]  /*12eb0*/  @!P2 BRA `(.L_x_41) ;  /* 0xfffffffc00eca947 */ /* 0x004fea000383ffff */
[----:B------:R-:W-:Y:S05]  /*12ec0*/  BRA `(.L_x_40) ;  /* 0xffffffa000847947 */ /* 0x000fea000383ffff */
.L_x_57:
[----:B------:R-:W-:-:S13]  /*12ed0*/  R2UR UR4, R0 ;  /* 0x00000000000472ca */ /* 0x000fda00000e0000 */
[----:B--2---:R-:W-:-:S04]  /*12ee0*/  MOV R9, UR4 ;  /* 0x0000000400097c02 */ /* 0x004fc80008000f00 */
[----:B------:R2:W3:Y:S03]  /*12ef0*/  SYNCS.PHASECHK.TRANS64.TRYWAIT P0, [R9+URZ+0x8], R4 ;  /* 0x00000804090075a7 */ /* 0x0004e6000800017f */
[----:B---3--:R-:W-:Y:S05]  /*12f00*/  @!P0 NANOSLEEP.SYNCS 0x989680 ;  /* 0x009896800000895d */ /* 0x008fea0003900000 */
[----:B------:R-:W3:Y:S02]  /*12f10*/  @!P0 SYNCS.PHASECHK.TRANS64 P0, [R9+URZ+0x8], R4 ;  /* 0x00000804090085a7 */ /* 0x000ee4000800007f */
[----:B---3--:R-:W-:Y:S05]  /*12f20*/  @!P0 BRA `(.L_x_57) ;  /* 0xfffffffc00e88947 */ /* 0x008fea000383ffff */
[----:B------:R-:W-:Y:S05]  /*12f30*/  BRA `(.L_x_117) ;  /* 0xffffffc000207947 */ /* 0x000fea000383ffff */
.L_x_81:
[----:B--2---:R2:W4:Y:S02]  /*12f40*/  SYNCS.PHASECHK.TRANS64.TRYWAIT P0, [R4+URZ+0x54060], R3 ;  /* 0x05406003040075a7 */ /* 0x004524000800017f */
[----:B----4-:R-:W-:Y:S05]  /*12f50*/  @!P0 NANOSLEEP.SYNCS 0x989680 ;  /* 0x009896800000895d */ /* 0x010fea0003900000 */
[----:B------:R-:W4:Y:S02]  /*12f60*/  @!P0 SYNCS.PHASECHK.TRANS64 P0, [R4+URZ+0x54060], R3 ;  /* 0x05406003040085a7 */ /* 0x000f24000800007f */
[----:B----4-:R-:W-:Y:S05]  /*12f70*/  @!P0 BRA `(.L_x_81) ;  /* 0xfffffffc00f08947 */ /* 0x010fea000383ffff */
[----:B------:R-:W-:Y:S05]  /*12f80*/  BRA `(.L_x_118) ;  /* 0xffffffdc00d47947 */ /* 0x000fea000383ffff */
.L_x_86:
[----:B-1----:R1:W2:Y:S02]  /*12f90*/  SYNCS.PHASECHK.TRANS64.TRYWAIT P0, [R5+URZ+0x54028], R2 ;  /* 0x05402802050075a7 */ /* 0x0022a4000800017f */
[----:B--2---:R-:W-:Y:S05]  /*12fa0*/  @!P0 NANOSLEEP.SYNCS 0x989680 ;  /* 0x009896800000895d */ /* 0x004fea0003900000 */
[----:B------:R-:W2:Y:S02]  /*12fb0*/  @!P0 SYNCS.PHASECHK.TRANS64 P0, [R5+URZ+0x54028], R2 ;  /* 0x05402802050085a7 */ /* 0x000ea4000800007f */
[----:B--2---:R-:W-:Y:S05]  /*12fc0*/  @!P0 BRA `(.L_x_86) ;  /* 0xfffffffc00f08947 */ /* 0x004fea000383ffff */
[----:B------:R-:W-:Y:S05]  /*12fd0*/  BRA `(.L_x_119) ;  /* 0xffffffe000d87947 */ /* 0x000fea000383ffff */
.L_x_91:
[----:B-1----:R1:W2:Y:S02]  /*12fe0*/  SYNCS.PHASECHK.TRANS64.TRYWAIT P0, [R5+URZ+0x54060], R6 ;  /* 0x05406006050075a7 */ /* 0x0022a4000800017f */
[----:B--2---:R-:W-:Y:S05]  /*12ff0*/  @!P0 NANOSLEEP.SYNCS 0x989680 ;  /* 0x009896800000895d */ /* 0x004fea0003900000 */
[----:B------:R-:W2:Y:S02]  /*13000*/  @!P0 SYNCS.PHASECHK.TRANS64 P0, [R5+URZ+0x54060], R6 ;  /* 0x05406006050085a7 */ /* 0x000ea4000800007f */
[----:B--2---:R-:W-:Y:S05]  /*13010*/  @!P0 BRA `(.L_x_91) ;  /* 0xfffffffc00f08947 */ /* 0x004fea000383ffff */
[----:B------:R-:W-:Y:S05]  /*13020*/  BRA `(.L_x_120) ;  /* 0xffffffe400ec7947 */ /* 0x000fea000383ffff */
.L_x_96:
[----:B-1----:R1:W2:Y:S02]  /*13030*/  SYNCS.PHASECHK.TRANS64.TRYWAIT P0, [R4+URZ+0x54028], R7 ;  /* 0x05402807040075a7 */ /* 0x0022a4000800017f */
[----:B--2---:R-:W-:Y:S05]  /*13040*/  @!P0 NANOSLEEP.SYNCS 0x989680 ;  /* 0x009896800000895d */ /* 0x004fea0003900000 */
[----:B------:R-:W2:Y:S02]  /*13050*/  @!P0 SYNCS.PHASECHK.TRANS64 P0, [R4+URZ+0x54028], R7 ;  /* 0x05402807040085a7 */ /* 0x000ea4000800007f */
[----:B--2---:R-:W-:Y:S05]  /*13060*/  @!P0 BRA `(.L_x_96) ;  /* 0xfffffffc00f08947 */ /* 0x004fea000383ffff */
[----:B------:R-:W-:Y:S05]  /*13070*/  BRA `(.L_x_121) ;  /* 0xffffffec000c7947 */ /* 0x000fea000383ffff */
.L_x_102:
[----:B-1----:R1:W2:Y:S02]  /*13080*/  SYNCS.PHASECHK.TRANS64.TRYWAIT P4, [R6+URZ+0x54028], R5 ;  /* 0x05402805060075a7 */ /* 0x0022a4000808017f */
[----:B--2---:R-:W-:Y:S05]  /*13090*/  @!P4 NANOSLEEP.SYNCS 0x989680 ;  /* 0x009896800000c95d */ /* 0x004fea0003900000 */
[----:B------:R-:W2:Y:S02]  /*130a0*/  @!P4 SYNCS.PHASECHK.TRANS64 P4, [R6+URZ+0x54028], R5 ;  /* 0x054028050600c5a7 */ /* 0x000ea4000808007f */
[----:B--2---:R-:W-:Y:S05]  /*130b0*/  @!P4 BRA `(.L_x_102) ;  /* 0xfffffffc00f0c947 */ /* 0x004fea000383ffff */
[----:B------:R-:W-:Y:S05]  /*130c0*/  BRA `(.L_x_122) ;  /* 0xfffffff0005c7947 */ /* 0x000fea000383ffff */
.L_x_107:
[----:B-1----:R1:W2:Y:S02]  /*130d0*/  SYNCS.PHASECHK.TRANS64.TRYWAIT P4, [R6+URZ+0x54028], R7 ;  /* 0x05402807060075a7 */ /* 0x0022a4000808017f */
[----:B--2---:R-:W-:Y:S05]  /*130e0*/  @!P4 NANOSLEEP.SYNCS 0x989680 ;  /* 0x009896800000c95d */ /* 0x004fea0003900000 */
[----:B------:R-:W2:Y:S02]  /*130f0*/  @!P4 SYNCS.PHASECHK.TRANS64 P4, [R6+URZ+0x54028], R7 ;  /* 0x054028070600c5a7 */ /* 0x000ea4000808007f */
[----:B--2---:R-:W-:Y:S05]  /*13100*/  @!P4 BRA `(.L_x_107) ;  /* 0xfffffffc00f0c947 */ /* 0x004fea000383ffff */
[----:B------:R-:W-:Y:S05]  /*13110*/  BRA `(.L_x_123) ;  /* 0xfffffff4007c7947 */ /* 0x000fea000383ffff */
        .weak           $__internal_0_$__cuda_sm20_rcp_rn_f32_slowpath
        .type           $__internal_0_$__cuda_sm20_rcp_rn_f32_slowpath,@function
        .size           $__internal_0_$__cuda_sm20_rcp_rn_f32_slowpath,(.L_x_129 - $__internal_0_$__cuda_sm20_rcp_rn_f32_slowpath)
$__internal_0_$__cuda_sm20_rcp_rn_f32_slowpath:
[----:B------:R-:W-:Y:S01]  /*13120*/  SHF.L.U32 R4, R5, 0x1, RZ ;  /* 0x0000000105047819 */ /* 0x000fe200000006ff */
[----:B------:R-:W-:Y:S03]  /*13130*/  BSSY B2, `(.L_x_124) ;  /* 0x0000030000027945 */ /* 0x000fe60003800000 */
[----:B------:R-:W-:-:S04]  /*13140*/  SHF.R.U32.HI R21, RZ, 0x18, R4 ;  /* 0x00000018ff157819 */ /* 0x000fc80000011604 */
[----:B------:R-:W-:-:S13]  /*13150*/  ISETP.NE.U32.AND P0, PT, R21, RZ, PT ;  /* 0x000000ff1500720c */ /* 0x000fda0003f05070 */
[----:B------:R-:W-:Y:S05]  /*13160*/  @P0 BRA `(.L_x_125) ;  /* 0x0000000000280947 */ /* 0x000fea0003800000 */
[----:B------:R-:W-:-:S04]  /*13170*/  SHF.L.U32 R4, R5, 0x1, RZ ;  /* 0x0000000105047819 */ /* 0x000fc800000006ff */
[----:B------:R-:W-:-:S13]  /*13180*/  ISETP.NE.AND P0, PT, R4, RZ, PT ;  /* 0x000000ff0400720c */ /* 0x000fda0003f05270 */
[----:B------:R-:W-:Y:S01]  /*13190*/  @P0 FFMA R14, R5, 1.84467440737095516160e+19, RZ ;  /* 0x5f800000050e0823 */ /* 0x000fe200000000ff */
[----:B------:R-:W-:Y:S08]  /*131a0*/  @!P0 MUFU.RCP R11, R5 ;  /* 0x00000005000b8308 */ /* 0x000ff00000001000 */
[----:B------:R-:W1:Y:S02]  /*131b0*/  @P0 MUFU.RCP R15, R14 ;  /* 0x0000000e000f0308 */ /* 0x000e640000001000 */
[----:B-1----:R-:W-:-:S04]  /*131c0*/  @P0 FFMA R4, R14, R15, -1 ;  /* 0xbf8000000e040423 */ /* 0x002fc8000000000f */
[----:B------:R-:W-:-:S04]  /*131d0*/  @P0 FADD.FTZ R4, -R4, -RZ ;  /* 0x800000ff04040221 */ /* 0x000fc80000010100 */
[----:B------:R-:W-:-:S04]  /*131e0*/  @P0 FFMA R4, R15, R4, R15 ;  /* 0x000000040f040223 */ /* 0x000fc8000000000f */
[----:B------:R-:W-:Y:S01]  /*131f0*/  @P0 FFMA R11, R4, 1.84467440737095516160e+19, RZ ;  /* 0x5f800000040b0823 */ /* 0x000fe200000000ff */
[----:B------:R-:W-:Y:S06]  /*13200*/  BRA `(.L_x_126) ;  /* 0x0000000000887947 */ /* 0x000fec0003800000 */
.L_x_125:
[----:B------:R-:W-:-:S04]  /*13210*/  IADD3 R23, R21, -0xfd, RZ ;  /* 0xffffff0315177810 */ /* 0x000fc80007ffe0ff */
[----:B------:R-:W-:-:S13]  /*13220*/  ISETP.GT.U32.AND P0, PT, R23, 0x1, PT ;  /* 0x000000011700780c */ /* 0x000fda0003f04070 */
[----:B------:R-:W-:Y:S05]  /*13230*/  @P0 BRA `(.L_x_127) ;  /* 0x0000000000780947 */ /* 0x000fea0003800000 */
[----:B------:R-:W-:Y:S02]  /*13240*/  LOP3.LUT R4, R5, 0x7fffff, RZ, 0xc0, !PT ;  /* 0x007fffff05047812 */ /* 0x000fe400078ec0ff */
[----:B------:R-:W-:Y:S02]  /*13250*/  MOV R18, 0x3 ;  /* 0x0000000300127802 */ /* 0x000fe40000000f00 */
[----:B------:R-:W-:Y:S02]  /*13260*/  LOP3.LUT R4, R4, 0x3f800000, RZ, 0xfc, !PT ;  /* 0x3f80000004047812 */ /* 0x000fe400078efcff */
[----:B------:R-:W-:Y:S02]  /*13270*/  SHF.L.U32 R18, R18, R23, RZ ;  /* 0x0000001712127219 */ /* 0x000fe400000006ff */
[----:B------:R-:W1:Y:S02]  /*13280*/  MUFU.RCP R11, R4 ;  /* 0x00000004000b7308 */ /* 0x000e640000001000 */
[----:B-1----:R-:W-:-:S04]  /*13290*/  FFMA R14, R4, R11, -1 ;  /* 0xbf800000040e7423 */ /* 0x002fc8000000000b */
[----:B------:R-:W-:-:S04]  /*132a0*/  FADD.FTZ R14, -R14, -RZ ;  /* 0x800000ff0e0e7221 */ /* 0x000fc80000010100 */
[CCC-:B------:R-:W-:Y:S01]  /*132b0*/  FFMA.RM R15, R11.reuse, R14.reuse, R11.reuse ;  /* 0x0000000e0b0f7223 */ /* 0x1c0fe2000000400b */
[----:B------:R-:W-:-:S04]  /*132c0*/  FFMA.RP R14, R11, R14, R11 ;  /* 0x0000000e0b0e7223 */ /* 0x000fc8000000800b */
[C---:B------:R-:W-:Y:S02]  /*132d0*/  LOP3.LUT R11, R15.reuse, 0x7fffff, RZ, 0xc0, !PT ;  /* 0x007fffff0f0b7812 */ /* 0x040fe400078ec0ff */
[----:B------:R-:W-:Y:S02]  /*132e0*/  FSETP.NEU.FTZ.AND P0, PT, R15, R14, PT ;  /* 0x0000000e0f00720b */ /* 0x000fe40003f1d000 */
[----:B------:R-:W-:Y:S02]  /*132f0*/  LOP3.LUT R11, R11, 0x800000, RZ, 0xfc, !PT ;  /* 0x008000000b0b7812 */ /* 0x000fe400078efcff */
[----:B------:R-:W-:Y:S02]  /*13300*/  SEL R14, RZ, 0xffffffff, !P0 ;  /* 0xffffffffff0e7807 */ /* 0x000fe40004000000 */
[----:B------:R-:W-:Y:S02]  /*13310*/  LOP3.LUT R18, R18, R11, RZ, 0xc0, !PT ;  /* 0x0000000b12127212 */ /* 0x000fe400078ec0ff */
[----:B------:R-:W-:-:S02]  /*13320*/  IADD3 R14, -R14, RZ, RZ ;  /* 0x000000ff0e0e7210 */ /* 0x000fc40007ffe1ff */
[-C--:B------:R-:W-:Y:S02]  /*13330*/  SHF.R.U32.HI R18, RZ, R23.reuse, R18 ;  /* 0x00000017ff127219 */ /* 0x080fe40000011612 */
[----:B------:R-:W-:Y:S02]  /*13340*/  LOP3.LUT P1, RZ, R14, R23, R11, 0xf8, !PT ;  /* 0x000000170eff7212 */ /* 0x000fe4000782f80b */
[C---:B------:R-:W-:Y:S02]  /*13350*/  LOP3.LUT P0, RZ, R18.reuse, 0x1, RZ, 0xc0, !PT ;  /* 0x0000000112ff7812 */ /* 0x040fe4000780c0ff */
[----:B------:R-:W-:-:S04]  /*13360*/  LOP3.LUT P2, RZ, R18, 0x2, RZ, 0xc0, !PT ;  /* 0x0000000212ff7812 */ /* 0x000fc8000784c0ff */
[----:B------:R-:W-:Y:S02]  /*13370*/  PLOP3.LUT P0, PT, P0, P1, P2, 0xe0, 0x0 ;  /* 0x000000000000781c */ /* 0x000fe40000703c20 */
[----:B------:R-:W-:Y:S02]  /*13380*/  LOP3.LUT P1, RZ, R5, 0x7fffff, RZ, 0xc0, !PT ;  /* 0x007fffff05ff7812 */ /* 0x000fe4000782c0ff */
[----:B------:R-:W-:-:S04]  /*13390*/  SEL R4, RZ, 0x1, !P0 ;  /* 0x00000001ff047807 */ /* 0x000fc80004000000 */
[----:B------:R-:W-:-:S04]  /*133a0*/  IADD3 R4, -R4, RZ, RZ ;  /* 0x000000ff04047210 */ /* 0x000fc80007ffe1ff */
[----:B------:R-:W-:Y:S02]  /*133b0*/  ISETP.GE.AND P0, PT, R4, RZ, PT ;  /* 0x000000ff0400720c */ /* 0x000fe40003f06270 */
[----:B------:R-:W-:-:S04]  /*133c0*/  IADD3 R4, R21, -0xfc, RZ ;  /* 0xffffff0415047810 */ /* 0x000fc80007ffe0ff */
[----:B------:R-:W-:-:S07]  /*133d0*/  SHF.R.U32.HI R4, RZ, R4, R11 ;  /* 0x00000004ff047219 */ /* 0x000fce000001160b */
[----:B------:R-:W-:-:S04]  /*133e0*/  @!P0 IADD3 R4, R4, 0x1, RZ ;  /* 0x0000000104048810 */ /* 0x000fc80007ffe0ff */
[----:B------:R-:W-:-:S04]  /*133f0*/  @!P1 SHF.L.U32 R4, R4, 0x1, RZ ;  /* 0x0000000104049819 */ /* 0x000fc800000006ff */
[----:B------:R-:W-:Y:S01]  /*13400*/  LOP3.LUT R11, R4, 0x80000000, R5, 0xf8, !PT ;  /* 0x80000000040b7812 */ /* 0x000fe200078ef805 */
[----:B------:R-:W-:Y:S06]  /*13410*/  BRA `(.L_x_126) ;  /* 0x0000000000047947 */ /* 0x000fec0003800000 */
.L_x_127:
[----:B------:R1:W2:Y:S02]  /*13420*/  MUFU.RCP R11, R5 ;  /* 0x00000005000b7308 */ /* 0x0002a40000001000 */
.L_x_126:
[----:B------:R-:W-:Y:S05]  /*13430*/  BSYNC B2 ;  /* 0x0000000000027941 */ /* 0x000fea0003800000 */
.L_x_124:
[----:B------:R-:W-:Y:S02]  /*13440*/  MOV R4, R17 ;  /* 0x0000001100047202 */ /* 0x000fe40000000f00 */
[----:B-1----:R-:W-:-:S04]  /*13450*/  MOV R5, 0x0 ;  /* 0x0000000000057802 */ /* 0x002fc80000000f00 */
[----:B--2---:R-:W-:Y:S05]  /*13460*/  RET.REL.NODEC R4 `(_ZN7cutlass13device_kernelINS_4fmha6kernel28FmhaKernelTmaWarpSpecializedINS1_10collective30FmhaMainloopTmaWarpSpecializedINS_6half_tEffN4cute5tupleIJNS7_1CILi128EEESA_NS9_ILi224EEEEEENS8_IJiNS9_ILi1EEENS8_IJiiEEEEEESF_SF_NS4_14ResidualFusionEJEEENS4_15FmhaFwdEpilogueIS6_fNS8_IJNS9_ILi64EEESB_SA_EEEEENS2_23IndividualTileSchedulerEJEEEEEvNT_6ParamsE) ;  /* 0xfffffec804e47950 */ /* 0x004fea0003c3ffff */
.L_x_128:
[----:B------:R-:W-:-:S00]  /*13470*/  BRA `(.L_x_128) ;  /* 0xfffffffc00fc7947 */ /* 0x000fc0000383ffff */
[----:B------:R-:W-:-:S00]  /*13480*/  NOP ;  /* 0x0000000000007918 */ /* 0x000fc00000000000 */
[----:B------:R-:W-:-:S00]  /*13490*/  NOP ;  /* 0x0000000000007918 */ /* 0x000fc00000000000 */
[----:B------:R-:W-:-:S00]  /*134a0*/  NOP ;  /* 0x0000000000007918 */ /* 0x000fc00000000000 */
[----:B------:R-:W-:-:S00]  /*134b0*/  NOP ;  /* 0x0000000000007918 */ /* 0x000fc00000000000 */
[----:B------:R-:W-:-:S00]  /*134c0*/  NOP ;  /* 0x0000000000007918 */ /* 0x000fc00000000000 */
[----:B------:R-:W-:-:S00]  /*134d0*/  NOP ;  /* 0x0000000000007918 */ /* 0x000fc00000000000 */
[----:B------:R-:W-:-:S00]  /*134e0*/  NOP ;  /* 0x0000000000007918 */ /* 0x000fc00000000000 */
[----:B------:R-:W-:-:S00]  /*134f0*/  NOP ;  /* 0x0000000000007918 */ /* 0x000fc00000000000 */
.L_x_129:


//--------------------- .nv.global.init           --------------------------
	.section	.nv.global.init,"aw",@progbits
.nv.global.init:
	.type		$str$24,@object
	.size		$str$24,($str$25 - $str$24)
$str$24:
        /*0000*/ 	.byte	0x28, 0x61, 0x64, 0x64, 0x72, 0x65, 0x73, 0x73, 0x20, 0x26, 0x20, 0x6d, 0x61, 0x73, 0x6b, 0x29
        /*0010*/ 	.byte	0x20, 0x3d, 0x3d, 0x20, 0x30, 0x00
	.type		$str$25,@object
	.size		$str$25,(__unnamed_1 - $str$25)
$str$25:
        /*0016*/ 	.byte	0x2f, 0x74, 0x6d, 0x70, 0x2f, 0x63, 0x75, 0x74, 0x6c, 0x61, 0x73, 0x73, 0x5f, 0x73, 0x77, 0x65
        /*0026*/ 	.byte	0x65, 0x70, 0x5f, 0x73, 0x72, 0x63, 0x2f, 0x69, 0x6e, 0x63, 0x6c, 0x75, 0x64, 0x65, 0x2f, 0x63
        /*0036*/ 	.byte	0x75, 0x74, 0x65, 0x2f, 0x70, 0x6f, 0x69, 0x6e, 0x74, 0x65, 0x72, 0x5f, 0x66, 0x6c, 0x61, 0x67
        /*0046*/ 	.byte	0x67, 0x65, 0x64, 0x2e, 0x68, 0x70, 0x70, 0x00
	.type		__unnamed_1,@object
	.size		__unnamed_1,(__unnamed_2 - __unnamed_1)
__unnamed_1:
        /*004e*/ 	.byte	0x61, 0x75, 0x74, 0x6f, 0x20, 0x63, 0x75, 0x74, 0x65, 0x3a, 0x3a, 0x61, 0x73, 0x5f, 0x70, 0x6f
        /* <DEDUP_REMOVED lines=27> */
        /*020e*/ 	.byte	0x3e, 0x3e, 0x3e, 0x3e, 0x3e, 0x5d, 0x00
	.type		__unnamed_2,@object
	.size		__unnamed_2,(.L_1 - __unnamed_2)
__unnamed_2:
        /* <DEDUP_REMOVED lines=29> */
.L_1:


//--------------------- .nv.shared._ZN7cutlass13device_kernelINS_4fmha6kernel28FmhaKernelTmaWarpSpecializedINS1_10collective30FmhaMainloopTmaWarpSpecializedINS_6half_tEffN4cute5tupleIJNS7_1CILi128EEESA_NS9_ILi224EEEEEENS8_IJiNS9_ILi1EEENS8_IJiiEEEEEESF_SF_NS4_14ResidualFusionEJEEENS4_15FmhaFwdEpilogueIS6_fNS8_IJNS9_ILi64EEESB_SA_EEEEENS2_23IndividualTileSchedulerEJEEEEEvNT_6ParamsE --------------------------
	.section	.nv.shared._ZN7cutlass13device_kernelINS_4fmha6kernel28FmhaKernelTmaWarpSpecializedINS1_10collective30FmhaMainloopTmaWarpSpecializedINS_6half_tEffN4cute5tupleIJNS7_1CILi128EEESA_NS9_ILi224EEEEEENS8_IJiNS9_ILi1EEENS8_IJiiEEEEEESF_SF_NS4_14ResidualFusionEJEEENS4_15FmhaFwdEpilogueIS6_fNS8_IJNS9_ILi64EEESB_SA_EEEEENS2_23IndividualTileSchedulerEJEEEEEvNT_6ParamsE,"aw",@nobits
	.sectionflags	@""
	.align	16
	.zero		1024


//--------------------- .nv.shared.reserved.0     --------------------------
	.section	.nv.shared.reserved.0,"aw",@nobits
	.weak		__nv_reservedSMEM_offset_0_alias
	.size		__nv_reservedSMEM_offset_0_alias, 0, 0
	.other		__nv_reservedSMEM_offset_0_alias,@"STO_CUDA_RESERVED_SHARED STV_DEFAULT"
__nv_reservedSMEM_offset_0_alias:
	.zero		0


//--------------------- .nv.global                --------------------------
	.section	.nv.global,"aw",@nobits
.nv.global:
	.type		_ZN39_INTERNAL_69d9bd02_4_k_cu_43d0f6c6_29274cute1_E,@object
	.size		_ZN39_INTERNAL_69d9bd02_4_k_cu_43d0f6c6_29274cute1_E,(_ZN39_INTERNAL_69d9bd02_4_k_cu_43d0f6c6_29274cuda3std3__45__cpo6cbeginE - _ZN39_INTERNAL_69d9bd02_4_k_cu_43d0f6c6_29274cute1_E)
_ZN39_INTERNAL_69d9bd02_4_k_cu_43d0f6c6_29274cute1_E:
	.zero		1
	.type		_ZN39_INTERNAL_69d9bd02_4_k_cu_43d0f6c6_29274cuda3std3__45__cpo6cbeginE,@object
	.size		_ZN39_INTERNAL_69d9bd02_4_k_cu_43d0f6c6_29274cuda3std3__45__cpo6cbeginE,(_ZN39_INTERNAL_69d9bd02_4_k_cu_43d0f6c6_29274cuda3std3__48in_placeE - _ZN39_INTERNAL_69d9bd02_4_k_cu_43d0f6c6_29274cuda3std3__45__cpo6cbeginE)
_ZN39_INTERNAL_69d9bd02_4_k_cu_43d0f6c6_29274cuda3std3__45__cpo6cbeginE:
	.zero		1
	.type		_ZN39_INTERNAL_69d9bd02_4_k_cu_43d0f6c6_29274cuda3std3__48in_placeE,@object
	.size		_ZN39_INTERNAL_69d9bd02_4_k_cu_43d0f6c6_29274cuda3std3__48in_placeE,(_ZN39_INTERNAL_69d9bd02_4_k_cu_43d0f6c6_29274cuda3std6ranges3__45__cpo9iter_moveE - _ZN39_INTERNAL_69d9bd02_4_k_cu_43d0f6c6_29274cuda3std3__48in_placeE)
_ZN39_INTERNAL_69d9bd02_4_k_cu_43d0f6c6_29274cuda3std3__48in_placeE:
	.zero		1
	.type		_ZN39_INTERNAL_69d9bd02_4_k_cu_43d0f6c6_29274cuda3std6ranges3__45__cpo9iter_moveE,@object
	.size		_ZN39_INTERNAL_69d9bd02_4_k_cu_43d0f6c6_29274cuda3std6ranges3__45__cpo9iter_moveE,(_ZN39_INTERNAL_69d9bd02_4_k_cu_43d0f6c6_29274cuda3std3__45__cpo5beginE - _ZN39_INTERNAL_69d9bd02_4_k_cu_43d0f6c6_29274cuda3std6ranges3__45__cpo9iter_moveE)
_ZN39_INTERNAL_69d9bd02_4_k_cu_43d0f6c6_29274cuda3std6ranges3__45__cpo9iter_moveE:
	.zero		1
	.type		_ZN39_INTERNAL_69d9bd02_4_k_cu_43d0f6c6_29274cuda3std3__45__cpo5beginE,@object
	.size		_ZN39_INTERNAL_69d9bd02_4_k_cu_43d0f6c6_29274cuda3std3__45__cpo5beginE,(_ZN39_INTERNAL_69d9bd02_4_k_cu_43d0f6c6_29274cuda3std3__441_GLOBAL__N__69d9bd02_4_k_cu_43d0f6c6_29276ignoreE - _ZN39_INTERNAL_69d9bd02_4_k_cu_43d0f6c6_29274cuda3std3__45__cpo5beginE)
_ZN39_INTERNAL_69d9bd02_4_k_cu_43d0f6c6_29274cuda3std3__45__cpo5beginE:
	.zero		1
	.type		_ZN39_INTERNAL_69d9bd02_4_k_cu_43d0f6c6_29274cuda3std3__441_GLOBAL__N__69d9bd02_4_k_cu_43d0f6c6_29276ignoreE,@object
	.size		_ZN39_INTERNAL_69d9bd02_4_k_cu_43d0f6c6_29274cuda3std3__441_GLOBAL__N__69d9bd02_4_k_cu_43d0f6c6_29276ignoreE,(_ZN39_INTERNAL_69d9bd02_4_k_cu_43d0f6c6_29274cute7productE - _ZN39_INTERNAL_69d9bd02_4_k_cu_43d0f6c6_29274cuda3std3__441_GLOBAL__N__69d9bd02_4_k_cu_43d0f6c6_29276ignoreE)
_ZN39_INTERNAL_69d9bd02_4_k_cu_43d0f6c6_29274cuda3std3__441_GLOBAL__N__69d9bd02_4_k_cu_43d0f6c6_29276ignoreE:
	.zero		1
	.type		_ZN39_INTERNAL_69d9bd02_4_k_cu_43d0f6c6_29274cute7productE,@object
	.size		_ZN39_INTERNAL_69d9bd02_4_k_cu_43d0f6c6_29274cute7productE,(_ZN39_INTERNAL_69d9bd02_4_k_cu_43d0f6c6_29274cuda3std3__45__cpo3endE - _ZN39_INTERNAL_69d9bd02_4_k_cu_43d0f6c6_29274cute7productE)
_ZN39_INTERNAL_69d9bd02_4_k_cu_43d0f6c6_29274cute7productE:
	.zero		1
	.type		_ZN39_INTERNAL_69d9bd02_4_k_cu_43d0f6c6_29274cuda3std3__45__cpo3endE,@object
	.size		_ZN39_INTERNAL_69d9bd02_4_k_cu_43d0f6c6_29274cuda3std3__45__cpo3endE,(_ZN39_INTERNAL_69d9bd02_4_k_cu_43d0f6c6_29274cuda3std3__419piecewise_constructE - _ZN39_INTERNAL_69d9bd02_4_k_cu_43d0f6c6_29274cuda3std3__45__cpo3endE)
_ZN39_INTERNAL_69d9bd02_4_k_cu_43d0f6c6_29274cuda3std3__45__cpo3endE:
	.zero		1
	.type		_ZN39_INTERNAL_69d9bd02_4_k_cu_43d0f6c6_29274cuda3std3__419piecewise_constructE,@object
	.size		_ZN39_INTERNAL_69d9bd02_4_k_cu_43d0f6c6_29274cuda3std3__419piecewise_constructE,(_ZN39_INTERNAL_69d9bd02_4_k_cu_43d0f6c6_29274cuda3std3__45__cpo4cendE - _ZN39_INTERNAL_69d9bd02_4_k_cu_43d0f6c6_29274cuda3std3__419piecewise_constructE)
_ZN39_INTERNAL_69d9bd02_4_k_cu_43d0f6c6_29274cuda3std3__419piecewise_constructE:
	.zero		1
	.type		_ZN39_INTERNAL_69d9bd02_4_k_cu_43d0f6c6_29274cuda3std3__45__cpo4cendE,@object
	.size		_ZN39_INTERNAL_69d9bd02_4_k_cu_43d0f6c6_29274cuda3std3__45__cpo4cendE,(_ZN39_INTERNAL_69d9bd02_4_k_cu_43d0f6c6_29274cuda3std6ranges3__45__cpo4swapE - _ZN39_INTERNAL_69d9bd02_4_k_cu_43d0f6c6_29274cuda3std3__45__cpo4cendE)
_ZN39_INTERNAL_69d9bd02_4_k_cu_43d0f6c6_29274cuda3std3__45__cpo4cendE:
	.zero		1
	.type		_ZN39_INTERNAL_69d9bd02_4_k_cu_43d0f6c6_29274cuda3std6ranges3__45__cpo4swapE,@object
	.size		_ZN39_INTERNAL_69d9bd02_4_k_cu_43d0f6c6_29274cuda3std6ranges3__45__cpo4swapE,(.L_9 - _ZN39_INTERNAL_69d9bd02_4_k_cu_43d0f6c6_29274cuda3std6ranges3__45__cpo4swapE)
_ZN39_INTERNAL_69d9bd02_4_k_cu_43d0f6c6_29274cuda3std6ranges3__45__cpo4swapE:
	.zero		1
.L_9:


//--------------------- .nv.constant0._ZN7cutlass13device_kernelINS_4fmha6kernel28FmhaKernelTmaWarpSpecializedINS1_10collective30FmhaMainloopTmaWarpSpecializedINS_6half_tEffN4cute5tupleIJNS7_1CILi128EEESA_NS9_ILi224EEEEEENS8_IJiNS9_ILi1EEENS8_IJiiEEEEEESF_SF_NS4_14ResidualFusionEJEEENS4_15FmhaFwdEpilogueIS6_fNS8_IJNS9_ILi64EEESB_SA_EEEEENS2_23IndividualTileSchedulerEJEEEEEvNT_6ParamsE --------------------------
	.section	.nv.constant0._ZN7cutlass13device_kernelINS_4fmha6kernel28FmhaKernelTmaWarpSpecializedINS1_10collective30FmhaMainloopTmaWarpSpecializedINS_6half_tEffN4cute5tupleIJNS7_1CILi128EEESA_NS9_ILi224EEEEEENS8_IJiNS9_ILi1EEENS8_IJiiEEEEEESF_SF_NS4_14ResidualFusionEJEEENS4_15FmhaFwdEpilogueIS6_fNS8_IJNS9_ILi64EEESB_SA_EEEEENS2_23IndividualTileSchedulerEJEEEEEvNT_6ParamsE,"a",@progbits
	.sectionflags	@""
	.align	4
.nv.constant0._ZN7cutlass13device_kernelINS_4fmha6kernel28FmhaKernelTmaWarpSpecializedINS1_10collective30FmhaMainloopTmaWarpSpecializedINS_6half_tEffN4cute5tupleIJNS7_1CILi128EEESA_NS9_ILi224EEEEEENS8_IJiNS9_ILi1EEENS8_IJiiEEEEEESF_SF_NS4_14ResidualFusionEJEEENS4_15FmhaFwdEpilogueIS6_fNS8_IJNS9_ILi64EEESB_SA_EEEEENS2_23IndividualTileSchedulerEJEEEEEvNT_6ParamsE:
	.zero		2688


//--------------------- SYMBOLS --------------------------

	.type		.nv.reservedSmem.offset0,@object
	.size		.nv.reservedSmem.offset0,0x4
	.type		__assertfail,@function
